// auto-generated by cutlass_sweep.conv — config: {"arch": "sm_100", "cluster_m": 2, "cluster_n": 1, "conv_kind": "fprop", "dtype": "tf32", "ndim": 3, "tile_k": 32, "tile_m": 128, "tile_n": 128}
#include "cutlass/cutlass.h"
#include "cute/tensor.hpp"
#include "cutlass/kernel_hardware_info.hpp"
#include "cutlass/conv/convolution.h"
#include "cutlass/conv/dispatch_policy.hpp"
#include "cutlass/conv/collective/collective_builder.hpp"
#include "cutlass/conv/kernel/conv_universal.hpp"
#include "cutlass/conv/device/conv_universal_adapter.hpp"
#include "cutlass/epilogue/collective/collective_builder.hpp"

using namespace cute;
using Elem = cutlass::tfloat32_t;
using Acc  = float;
using LayoutAB = cutlass::layout::TensorNDHWC;
using LayoutC  = cutlass::layout::TensorNDHWC;
constexpr auto ConvOp = cutlass::conv::Operator::kFprop;
using TileShape    = Shape<_128, _128, Shape<_32>>;
using ClusterShape = Shape<_2, _1, _1>;

using CollectiveEpilogue = typename cutlass::epilogue::collective::CollectiveBuilder<
    cutlass::arch::Sm100, cutlass::arch::OpClassTensorOp,
    TileShape, ClusterShape,
    cutlass::epilogue::collective::EpilogueTileAuto,
    Acc, Acc,
    Elem, LayoutC, 128 / cutlass::sizeof_bits<Elem>::value,
    Elem, LayoutC, 128 / cutlass::sizeof_bits<Elem>::value,
    cutlass::epilogue::collective::EpilogueScheduleAuto
  >::CollectiveOp;

using CollectiveMainloop = typename cutlass::conv::collective::CollectiveBuilder<
    cutlass::arch::Sm100, cutlass::arch::OpClassTensorOp, ConvOp,
    Elem, LayoutAB, 128 / cutlass::sizeof_bits<Elem>::value,
    Elem, LayoutAB, 128 / cutlass::sizeof_bits<Elem>::value,
    Acc,
    TileShape, ClusterShape,
    cutlass::conv::collective::StageCountAutoCarveout<
        static_cast<int>(sizeof(typename CollectiveEpilogue::SharedStorage))>,
    cutlass::conv::collective::KernelScheduleAuto
  >::CollectiveOp;

using ProblemShape = cutlass::conv::ConvProblemShape<
    ConvOp, CollectiveMainloop::DispatchPolicy::NumSpatialDimensions>;
using ConvKernel = cutlass::conv::kernel::ConvUniversal<
    ProblemShape, CollectiveMainloop, CollectiveEpilogue>;
using Conv = cutlass::conv::device::ConvUniversalAdapter<ConvKernel>;

auto* _anchor = &cutlass::device_kernel<ConvKernel>;


// ===== COMPILED SASS (sm_100a) =====

	.target	sm_100a

	.elftype	@"ET_EXEC"


//--------------------- .note.nv.tkinfo           --------------------------
	.section	.note.nv.tkinfo,"",@"SHT_NOTE"
	.sectionflags	@"SHF_NOTE_NV_TKINFO"
	.tkinfo
        /*0018*/ 	.word	0x00000002
        /*0030*/ 	.string	""
        /*0030*/ 	.string	"ptxas"
        /*0030*/ 	.string	"Cuda compilation tools, release 13.0, V13.0.88"
        /*0030*/ 	.string	"Build cuda_13.0.r13.0/compiler.36424714_0"
        /*0030*/ 	.string	"-arch sm_100a -m 64 "



//--------------------- .note.nv.cuinfo           --------------------------
	.section	.note.nv.cuinfo,"",@"SHT_NOTE"
	.sectionflags	@"SHF_NOTE_NV_CUINFO"
        /*0018*/ 	.short	0x0002
        /*001a*/ 	.short	0x0064
        /*001c*/ 	.short	0x0082
	.zero		2


//--------------------- .nv.info                  --------------------------
	.section	.nv.info,"",@"SHT_CUDA_INFO"
	.align	4


	//----- nvinfo : EIATTR_REGCOUNT
	.align		4
        /*0000*/ 	.byte	0x04, 0x2f
        /*0002*/ 	.short	(.L_19 - .L_18)
	.align		4
.L_18:
        /*0004*/ 	.word	index@(_ZN7cutlass13device_kernelINS_4conv6kernel13ConvUniversalINS1_16ConvProblemShapeILNS1_8OperatorE0ELi3EEENS1_10collective14CollectiveConvINS1_47MainloopSm100TmaUmmaWarpSpecializedImplicitGemmILS5_0ELi12ELi3ELi1ELi2EN4cute5tupleIJNSA_1CILi2EEENSC_ILi1EEESE_EEEEENSB_IJNSC_ILi128EEESH_NSB_IJNSC_ILi32EEEEEEEEENS_10tfloat32_tESL_NSA_8TiledMMAINSA_8MMA_AtomIJNSA_23SM100_MMA_TF32_2x1SM_SSISL_SL_fLi128ELi128ELNSA_4UMMA5MajorE0ELSQ_0ELNSP_7ScaleInE0ELSR_0EEEEEENSA_6LayoutINSB_IJSE_SE_SE_EEENSB_IJNSC_ILi0EEESW_SW_EEEEENSB_IJNSA_10UnderscoreESZ_SZ_EEEEENS7_6detail27Sm100ImplicitGemmTileTraitsINSA_25SM100_TMA_2SM_LOAD_IM2COLENSA_14ComposedLayoutINSA_7SwizzleILi3ELi4ELi3EEENSA_18smem_ptr_flag_bitsILi32EEENSU_INSB_IJNSC_ILi8EEESI_EEENSB_IJSI_SE_EEEEEEEvEENS13_INSA_18SM100_TMA_2SM_LOADES1E_vEEEENS_8epilogue10collective18CollectiveEpilogueINS1J_23Sm100TmaWarpSpecializedILi4ELi2ELi16ELb1ELb0EEEJNSB_IJNSC_ILi64EEESH_SJ_EEENSB_IJNSU_IS1O_SE_EENSU_INSB_IJNSC_ILi16EEESD_EEENSB_IJSE_S1O_EEEEEEEESL_NSB_IJNSB_IJllllEEESE_SW_EEESL_S1X_NS1J_6fusion15FusionCallbacksIS1N_NS1Y_17LinearCombinationISL_fSL_fLNS_15FloatRoundStyleE2EEES1P_S1V_JEEENSA_5SM1004TMEM4LOAD26SM100_TMEM_LOAD_32dp32b16xENSA_20SM90_TMA_LOAD_IM2COLENS15_INS16_ILi2ELi4ELi3EEES19_NSU_INSB_IJS1A_S1R_EEENSB_IJS1R_SE_EEEEEEENSA_39AutoVectorizingCopyWithAssumedAlignmentILi128EEENSA_21SM90_TMA_STORE_IM2COLES2D_S2F_S2F_EEEvvEEEEvNT_6ParamsE)
        /*0008*/ 	.word	0x00000060


	//----- nvinfo : EIATTR_FRAME_SIZE
	.align		4
.L_19:
        /*000c*/ 	.byte	0x04, 0x11
        /*000e*/ 	.short	(.L_21 - .L_20)
	.align		4
.L_20:
        /*0010*/ 	.word	index@($__internal_2_$__cuda_sm10x_tcgen05_guardrail_trap_unallocated_columns_being_dealloced)
        /*0014*/ 	.word	0x00000008


	//----- nvinfo : EIATTR_FRAME_SIZE
	.align		4
.L_21:
        /*0018*/ 	.byte	0x04, 0x11
        /*001a*/ 	.short	(.L_23 - .L_22)
	.align		4
.L_22:
        /*001c*/ 	.word	index@($__internal_1_$__cuda_sm10x_tcgen05_guardrail_trap_phase_invalid_during_alloc)
        /*0020*/ 	.word	0x00000008


	//----- nvinfo : EIATTR_FRAME_SIZE
	.align		4
.L_23:
        /*0024*/ 	.byte	0x04, 0x11
        /*0026*/ 	.short	(.L_25 - .L_24)
	.align		4
.L_24:
        /*0028*/ 	.word	index@($__internal_0_$__cuda_sm10x_tcgen05_guardrail_trap_col_being_dealloced_not_returned_by_alloc)
        /*002c*/ 	.word	0x00000008


	//----- nvinfo : EIATTR_FRAME_SIZE
	.align		4
.L_25:
        /*0030*/ 	.byte	0x04, 0x11
        /*0032*/ 	.short	(.L_27 - .L_26)
	.align		4
.L_26:
        /*0034*/ 	.word	index@(_ZN7cutlass13device_kernelINS_4conv6kernel13ConvUniversalINS1_16ConvProblemShapeILNS1_8OperatorE0ELi3EEENS1_10collective14CollectiveConvINS1_47MainloopSm100TmaUmmaWarpSpecializedImplicitGemmILS5_0ELi12ELi3ELi1ELi2EN4cute5tupleIJNSA_1CILi2EEENSC_ILi1EEESE_EEEEENSB_IJNSC_ILi128EEESH_NSB_IJNSC_ILi32EEEEEEEEENS_10tfloat32_tESL_NSA_8TiledMMAINSA_8MMA_AtomIJNSA_23SM100_MMA_TF32_2x1SM_SSISL_SL_fLi128ELi128ELNSA_4UMMA5MajorE0ELSQ_0ELNSP_7ScaleInE0ELSR_0EEEEEENSA_6LayoutINSB_IJSE_SE_SE_EEENSB_IJNSC_ILi0EEESW_SW_EEEEENSB_IJNSA_10UnderscoreESZ_SZ_EEEEENS7_6detail27Sm100ImplicitGemmTileTraitsINSA_25SM100_TMA_2SM_LOAD_IM2COLENSA_14ComposedLayoutINSA_7SwizzleILi3ELi4ELi3EEENSA_18smem_ptr_flag_bitsILi32EEENSU_INSB_IJNSC_ILi8EEESI_EEENSB_IJSI_SE_EEEEEEEvEENS13_INSA_18SM100_TMA_2SM_LOADES1E_vEEEENS_8epilogue10collective18CollectiveEpilogueINS1J_23Sm100TmaWarpSpecializedILi4ELi2ELi16ELb1ELb0EEEJNSB_IJNSC_ILi64EEESH_SJ_EEENSB_IJNSU_IS1O_SE_EENSU_INSB_IJNSC_ILi16EEESD_EEENSB_IJSE_S1O_EEEEEEEESL_NSB_IJNSB_IJllllEEESE_SW_EEESL_S1X_NS1J_6fusion15FusionCallbacksIS1N_NS1Y_17LinearCombinationISL_fSL_fLNS_15FloatRoundStyleE2EEES1P_S1V_JEEENSA_5SM1004TMEM4LOAD26SM100_TMEM_LOAD_32dp32b16xENSA_20SM90_TMA_LOAD_IM2COLENS15_INS16_ILi2ELi4ELi3EEES19_NSU_INSB_IJS1A_S1R_EEENSB_IJS1R_SE_EEEEEEENSA_39AutoVectorizingCopyWithAssumedAlignmentILi128EEENSA_21SM90_TMA_STORE_IM2COLES2D_S2F_S2F_EEEvvEEEEvNT_6ParamsE)
        /*0038*/ 	.word	0x00000008


	//----- nvinfo : EIATTR_MIN_STACK_SIZE
	.align		4
.L_27:
        /*003c*/ 	.byte	0x04, 0x12
        /*003e*/ 	.short	(.L_29 - .L_28)
	.align		4
.L_28:
        /*0040*/ 	.word	index@(_ZN7cutlass13device_kernelINS_4conv6kernel13ConvUniversalINS1_16ConvProblemShapeILNS1_8OperatorE0ELi3EEENS1_10collective14CollectiveConvINS1_47MainloopSm100TmaUmmaWarpSpecializedImplicitGemmILS5_0ELi12ELi3ELi1ELi2EN4cute5tupleIJNSA_1CILi2EEENSC_ILi1EEESE_EEEEENSB_IJNSC_ILi128EEESH_NSB_IJNSC_ILi32EEEEEEEEENS_10tfloat32_tESL_NSA_8TiledMMAINSA_8MMA_AtomIJNSA_23SM100_MMA_TF32_2x1SM_SSISL_SL_fLi128ELi128ELNSA_4UMMA5MajorE0ELSQ_0ELNSP_7ScaleInE0ELSR_0EEEEEENSA_6LayoutINSB_IJSE_SE_SE_EEENSB_IJNSC_ILi0EEESW_SW_EEEEENSB_IJNSA_10UnderscoreESZ_SZ_EEEEENS7_6detail27Sm100ImplicitGemmTileTraitsINSA_25SM100_TMA_2SM_LOAD_IM2COLENSA_14ComposedLayoutINSA_7SwizzleILi3ELi4ELi3EEENSA_18smem_ptr_flag_bitsILi32EEENSU_INSB_IJNSC_ILi8EEESI_EEENSB_IJSI_SE_EEEEEEEvEENS13_INSA_18SM100_TMA_2SM_LOADES1E_vEEEENS_8epilogue10collective18CollectiveEpilogueINS1J_23Sm100TmaWarpSpecializedILi4ELi2ELi16ELb1ELb0EEEJNSB_IJNSC_ILi64EEESH_SJ_EEENSB_IJNSU_IS1O_SE_EENSU_INSB_IJNSC_ILi16EEESD_EEENSB_IJSE_S1O_EEEEEEEESL_NSB_IJNSB_IJllllEEESE_SW_EEESL_S1X_NS1J_6fusion15FusionCallbacksIS1N_NS1Y_17LinearCombinationISL_fSL_fLNS_15FloatRoundStyleE2EEES1P_S1V_JEEENSA_5SM1004TMEM4LOAD26SM100_TMEM_LOAD_32dp32b16xENSA_20SM90_TMA_LOAD_IM2COLENS15_INS16_ILi2ELi4ELi3EEES19_NSU_INSB_IJS1A_S1R_EEENSB_IJS1R_SE_EEEEEEENSA_39AutoVectorizingCopyWithAssumedAlignmentILi128EEENSA_21SM90_TMA_STORE_IM2COLES2D_S2F_S2F_EEEvvEEEEvNT_6ParamsE)
        /*0044*/ 	.word	0x00000008
.L_29:


//--------------------- .nv.compat                --------------------------
	.section	.nv.compat,"",@"SHT_CUDA_COMPAT_INFO"
	.align	4
        /*0000*/ 	.byte	0x02, 0x09, 0x01, 0x00, 0x02, 0x02, 0x02, 0x00, 0x02, 0x05, 0x05, 0x00, 0x03, 0x07, 0x01, 0x01
        /*0010*/ 	.byte	0x02, 0x03, 0x01, 0x00, 0x02, 0x06, 0x01, 0x00, 0x04, 0x0b, 0x08, 0x00, 0x09, 0x00, 0x00, 0x00
        /*0020*/ 	.byte	0x00, 0x00, 0x00, 0x00


//--------------------- .nv.info._ZN7cutlass13device_kernelINS_4conv6kernel13ConvUniversalINS1_16ConvProblemShapeILNS1_8OperatorE0ELi3EEENS1_10collective14CollectiveConvINS1_47MainloopSm100TmaUmmaWarpSpecializedImplicitGemmILS5_0ELi12ELi3ELi1ELi2EN4cute5tupleIJNSA_1CILi2EEENSC_ILi1EEESE_EEEEENSB_IJNSC_ILi128EEESH_NSB_IJNSC_ILi32EEEEEEEEENS_10tfloat32_tESL_NSA_8TiledMMAINSA_8MMA_AtomIJNSA_23SM100_MMA_TF32_2x1SM_SSISL_SL_fLi128ELi128ELNSA_4UMMA5MajorE0ELSQ_0ELNSP_7ScaleInE0ELSR_0EEEEEENSA_6LayoutINSB_IJSE_SE_SE_EEENSB_IJNSC_ILi0EEESW_SW_EEEEENSB_IJNSA_10UnderscoreESZ_SZ_EEEEENS7_6detail27Sm100ImplicitGemmTileTraitsINSA_25SM100_TMA_2SM_LOAD_IM2COLENSA_14ComposedLayoutINSA_7SwizzleILi3ELi4ELi3EEENSA_18smem_ptr_flag_bitsILi32EEENSU_INSB_IJNSC_ILi8EEESI_EEENSB_IJSI_SE_EEEEEEEvEENS13_INSA_18SM100_TMA_2SM_LOADES1E_vEEEENS_8epilogue10collective18CollectiveEpilogueINS1J_23Sm100TmaWarpSpecializedILi4ELi2ELi16ELb1ELb0EEEJNSB_IJNSC_ILi64EEESH_SJ_EEENSB_IJNSU_IS1O_SE_EENSU_INSB_IJNSC_ILi16EEESD_EEENSB_IJSE_S1O_EEEEEEEESL_NSB_IJNSB_IJllllEEESE_SW_EEESL_S1X_NS1J_6fusion15FusionCallbacksIS1N_NS1Y_17LinearCombinationISL_fSL_fLNS_15FloatRoundStyleE2EEES1P_S1V_JEEENSA_5SM1004TMEM4LOAD26SM100_TMEM_LOAD_32dp32b16xENSA_20SM90_TMA_LOAD_IM2COLENS15_INS16_ILi2ELi4ELi3EEES19_NSU_INSB_IJS1A_S1R_EEENSB_IJS1R_SE_EEEEEEENSA_39AutoVectorizingCopyWithAssumedAlignmentILi128EEENSA_21SM90_TMA_STORE_IM2COLES2D_S2F_S2F_EEEvvEEEEvNT_6ParamsE --------------------------
	.section	.nv.info._ZN7cutlass13device_kernelINS_4conv6kernel13ConvUniversalINS1_16ConvProblemShapeILNS1_8OperatorE0ELi3EEENS1_10collective14CollectiveConvINS1_47MainloopSm100TmaUmmaWarpSpecializedImplicitGemmILS5_0ELi12ELi3ELi1ELi2EN4cute5tupleIJNSA_1CILi2EEENSC_ILi1EEESE_EEEEENSB_IJNSC_ILi128EEESH_NSB_IJNSC_ILi32EEEEEEEEENS_10tfloat32_tESL_NSA_8TiledMMAINSA_8MMA_AtomIJNSA_23SM100_MMA_TF32_2x1SM_SSISL_SL_fLi128ELi128ELNSA_4UMMA5MajorE0ELSQ_0ELNSP_7ScaleInE0ELSR_0EEEEEENSA_6LayoutINSB_IJSE_SE_SE_EEENSB_IJNSC_ILi0EEESW_SW_EEEEENSB_IJNSA_10UnderscoreESZ_SZ_EEEEENS7_6detail27Sm100ImplicitGemmTileTraitsINSA_25SM100_TMA_2SM_LOAD_IM2COLENSA_14ComposedLayoutINSA_7SwizzleILi3ELi4ELi3EEENSA_18smem_ptr_flag_bitsILi32EEENSU_INSB_IJNSC_ILi8EEESI_EEENSB_IJSI_SE_EEEEEEEvEENS13_INSA_18SM100_TMA_2SM_LOADES1E_vEEEENS_8epilogue10collective18CollectiveEpilogueINS1J_23Sm100TmaWarpSpecializedILi4ELi2ELi16ELb1ELb0EEEJNSB_IJNSC_ILi64EEESH_SJ_EEENSB_IJNSU_IS1O_SE_EENSU_INSB_IJNSC_ILi16EEESD_EEENSB_IJSE_S1O_EEEEEEEESL_NSB_IJNSB_IJllllEEESE_SW_EEESL_S1X_NS1J_6fusion15FusionCallbacksIS1N_NS1Y_17LinearCombinationISL_fSL_fLNS_15FloatRoundStyleE2EEES1P_S1V_JEEENSA_5SM1004TMEM4LOAD26SM100_TMEM_LOAD_32dp32b16xENSA_20SM90_TMA_LOAD_IM2COLENS15_INS16_ILi2ELi4ELi3EEES19_NSU_INSB_IJS1A_S1R_EEENSB_IJS1R_SE_EEEEEEENSA_39AutoVectorizingCopyWithAssumedAlignmentILi128EEENSA_21SM90_TMA_STORE_IM2COLES2D_S2F_S2F_EEEvvEEEEvNT_6ParamsE,"",@"SHT_CUDA_INFO"
	.sectionflags	@""
	.align	4


	//----- nvinfo : EIATTR_CUDA_API_VERSION
	.align		4
        /*0000*/ 	.byte	0x04, 0x37
        /*0002*/ 	.short	(.L_31 - .L_30)
.L_30:
        /*0004*/ 	.word	0x00000082


	//----- nvinfo : EIATTR_KPARAM_INFO
	.align		4
.L_31:
        /*0008*/ 	.byte	0x04, 0x17
        /*000a*/ 	.short	(.L_33 - .L_32)
.L_32:
        /*000c*/ 	.word	0x00000000
        /*0010*/ 	.short	0x0000
        /*0012*/ 	.short	0x0000
        /*0014*/ 	.byte	0x00, 0xf0, 0x01, 0x24


	//----- nvinfo : EIATTR_AT_ENTRY_FRAGMENTS
	.align		4
.L_33:
        /*0018*/ 	.byte	0x04, 0x4f
        /*001a*/ 	.short	(.L_35 - .L_34)


	//   ....[0]....
.L_34:
        /*001c*/ 	.word	0x00000007


	//----- nvinfo : EIATTR_RESERVED_SMEM_USED
	.align		4
.L_35:
        /*0020*/ 	.byte	0x01, 0x41
	.zero		2


	//----- nvinfo : EIATTR_SPARSE_MMA_MASK
	.align		4
        /*0024*/ 	.byte	0x03, 0x50
        /*0026*/ 	.short	0x0000


	//----- nvinfo : EIATTR_TCGEN05_2CTA_USED
	.align		4
        /*0028*/ 	.byte	0x01, 0x52
	.zero		2


	//----- nvinfo : EIATTR_MAXREG_COUNT
	.align		4
        /*002c*/ 	.byte	0x03, 0x1b
        /*002e*/ 	.short	0x00ff


	//----- nvinfo : EIATTR_NUM_BARRIERS
	.align		4
        /*0030*/ 	.byte	0x02, 0x4c
        /*0032*/ 	.byte	0x07
	.zero		1


	//----- nvinfo : EIATTR_EXTERNS
	.align		4
        /*0034*/ 	.byte	0x04, 0x0f
        /*0036*/ 	.short	(.L_37 - .L_36)


	//   ....[0]....
	.align		4
.L_36:
        /*0038*/ 	.word	index@(__assertfail)


	//----- nvinfo : EIATTR_MERCURY_ISA_VERSION
	.align		4
.L_37:
        /*003c*/ 	.byte	0x03, 0x5f
        /*003e*/ 	.short	0x0101


	//----- nvinfo : EIATTR_INT_WARP_WIDE_INSTR_OFFSETS
	.align		4
        /*0040*/ 	.byte	0x04, 0x31
        /*0042*/ 	.short	(.L_39 - .L_38)


	//   ....[0]....
.L_38:
        /*0044*/ 	.word	0x00000d80


	//   ....[1]....
        /*0048*/ 	.word	0x00000e30


	//   ....[2]....
        /*004c*/ 	.word	0x00004a20


	//   ....[3]....
        /*0050*/ 	.word	0x00004a40


	//   ....[4]....
        /*0054*/ 	.word	0x00004a70


	//   ....[5]....
        /*0058*/ 	.word	0x000057e0


	//   ....[6]....
        /*005c*/ 	.word	0x00005890


	//   ....[7]....
        /*0060*/ 	.word	0x00005910


	//   ....[8]....
        /*0064*/ 	.word	0x000059d0


	//   ....[9]....
        /*0068*/ 	.word	0x00005ab0


	//   ....[10]....
        /*006c*/ 	.word	0x00005b40


	//   ....[11]....
        /*0070*/ 	.word	0x00005bd0


	//   ....[12]....
        /*0074*/ 	.word	0x00005cd0


	//   ....[13]....
        /*0078*/ 	.word	0x00005d60


	//   ....[14]....
        /*007c*/ 	.word	0x00005e00


	//   ....[15]....
        /*0080*/ 	.word	0x00005f50


	//   ....[16]....
        /*0084*/ 	.word	0x00005fc0


	//----- nvinfo : EIATTR_COOP_GROUP_MASK_REGIDS
	.align		4
.L_39:
        /*0088*/ 	.byte	0x04, 0x29
        /*008a*/ 	.short	(.L_41 - .L_40)


	//   ....[0]....
.L_40:
        /*008c*/ 	.word	0xffffffff


	//   ....[1]....
        /*0090*/ 	.word	0xffffffff


	//   ....[2]....
        /*0094*/ 	.word	0xffffffff


	//   ....[3]....
        /*0098*/ 	.word	0xffffffff


	//   ....[4]....
        /*009c*/ 	.word	0xffffffff


	//   ....[5]....
        /*00a0*/ 	.word	0xffffffff


	//   ....[6]....
        /*00a4*/ 	.word	0xffffffff


	//   ....[7]....
        /*00a8*/ 	.word	0xffffffff


	//   ....[8]....
        /*00ac*/ 	.word	0xffffffff


	//   ....[9]....
        /*00b0*/ 	.word	0xffffffff


	//   ....[10]....
        /*00b4*/ 	.word	0xffffffff


	//   ....[11]....
        /*00b8*/ 	.word	0xffffffff


	//   ....[12]....
        /*00bc*/ 	.word	0xffffffff


	//----- nvinfo : EIATTR_COOP_GROUP_INSTR_OFFSETS
	.align		4
.L_41:
        /*00c0*/ 	.byte	0x04, 0x28
        /*00c2*/ 	.short	(.L_43 - .L_42)


	//   ....[0]....
.L_42:
        /*00c4*/ 	.word	0x000000d0


	//   ....[1]....
        /*00c8*/ 	.word	0x00000540


	//   ....[2]....
        /*00cc*/ 	.word	0x00000810


	//   ....[3]....
        /*00d0*/ 	.word	0x000009b0


	//   ....[4]....
        /*00d4*/ 	.word	0x00000ab0


	//   ....[5]....
        /*00d8*/ 	.word	0x00000c00


	//   ....[6]....
        /*00dc*/ 	.word	0x00000ea0


	//   ....[7]....
        /*00e0*/ 	.word	0x00002790


	//   ....[8]....
        /*00e4*/ 	.word	0x000038e0


	//   ....[9]....
        /*00e8*/ 	.word	0x00003db0


	//   ....[10]....
        /*00ec*/ 	.word	0x00003de0


	//   ....[11]....
        /*00f0*/ 	.word	0x00004940


	//   ....[12]....
        /*00f4*/ 	.word	0x00004b40


	//----- nvinfo : EIATTR_VRC_CTA_INIT_COUNT
	.align		4
.L_43:
        /*00f8*/ 	.byte	0x02, 0x4a
        /*00fa*/ 	.byte	0x80
	.zero		1


	//----- nvinfo : EIATTR_SYSCALL_OFFSETS
	.align		4
        /*00fc*/ 	.byte	0x04, 0x46
        /*00fe*/ 	.short	(.L_45 - .L_44)


	//   ....[0]....
.L_44:
        /*0100*/ 	.word	0x00006bc0


	//   ....[1]....
        /*0104*/ 	.word	0x00006cb0


	//   ....[2]....
        /*0108*/ 	.word	0x00007650


	//   ....[3]....
        /*010c*/ 	.word	0x00008060


	//   ....[4]....
        /*0110*/ 	.word	0x00008a20


	//   ....[5]....
        /*0114*/ 	.word	0x000093d0


	//----- nvinfo : EIATTR_MBARRIER_INSTR_OFFSETS
	.align		4
.L_45:
        /*0118*/ 	.byte	0x04, 0x39
        /*011a*/ 	.short	(.L_47 - .L_46)


	//   ....[0]....
.L_46:
        /*011c*/ 	.word	0x00000670
        /*0120*/ 	.word	0x000000ff
        /*0124*/ 	.word	0x00000000
        /*0128*/ 	.short	0x0100
        /*012a*/ 	.byte	0x04
	.zero		1


	//   ....[1]....
        /*012c*/ 	.word	0x00000680
        /*0130*/ 	.word	0x000000ff
        /*0134*/ 	.word	0x00000060
        /*0138*/ 	.short	0x0100
        /*013a*/ 	.byte	0x04
	.zero		1


	//   ....[2]....
        /*013c*/ 	.word	0x00000690
        /*0140*/ 	.word	0x000000ff
        /*0144*/ 	.word	0x00000008
        /*0148*/ 	.short	0x0100
        /*014a*/ 	.byte	0x04
	.zero		1


	//   ....[3]....
        /*014c*/ 	.word	0x000006a0
        /*0150*/ 	.word	0x000000ff
        /*0154*/ 	.word	0x00000068
        /*0158*/ 	.short	0x0100
        /*015a*/ 	.byte	0x04
	.zero		1


	//   ....[4]....
        /*015c*/ 	.word	0x000006b0
        /*0160*/ 	.word	0x000000ff
        /*0164*/ 	.word	0x00000010
        /*0168*/ 	.short	0x0100
        /*016a*/ 	.byte	0x04
	.zero		1


	//   ....[5]....
        /*016c*/ 	.word	0x000006c0
        /*0170*/ 	.word	0x000000ff
        /*0174*/ 	.word	0x00000070
        /*0178*/ 	.short	0x0100
        /*017a*/ 	.byte	0x04
	.zero		1


	//   ....[6]....
        /*017c*/ 	.word	0x000006d0
        /*0180*/ 	.word	0x000000ff
        /*0184*/ 	.word	0x00000018
        /*0188*/ 	.short	0x0100
        /*018a*/ 	.byte	0x04
	.zero		1


	//   ....[7]....
        /*018c*/ 	.word	0x000006e0
        /*0190*/ 	.word	0x000000ff
        /*0194*/ 	.word	0x00000078
        /*0198*/ 	.short	0x0100
        /*019a*/ 	.byte	0x04
	.zero		1


	//   ....[8]....
        /*019c*/ 	.word	0x000006f0
        /*01a0*/ 	.word	0x000000ff
        /*01a4*/ 	.word	0x00000020
        /*01a8*/ 	.short	0x0100
        /*01aa*/ 	.byte	0x04
	.zero		1


	//   ....[9]....
        /*01ac*/ 	.word	0x00000700
        /*01b0*/ 	.word	0x000000ff
        /*01b4*/ 	.word	0x00000080
        /*01b8*/ 	.short	0x0100
        /*01ba*/ 	.byte	0x04
	.zero		1


	//   ....[10]....
        /*01bc*/ 	.word	0x00000710
        /*01c0*/ 	.word	0x000000ff
        /*01c4*/ 	.word	0x00000028
        /*01c8*/ 	.short	0x0100
        /*01ca*/ 	.byte	0x04
	.zero		1


	//   ....[11]....
        /*01cc*/ 	.word	0x00000720
        /*01d0*/ 	.word	0x000000ff
        /*01d4*/ 	.word	0x00000088
        /*01d8*/ 	.short	0x0100
        /*01da*/ 	.byte	0x04
	.zero		1


	//   ....[12]....
        /*01dc*/ 	.word	0x00000730
        /*01e0*/ 	.word	0x000000ff
        /*01e4*/ 	.word	0x00000030
        /*01e8*/ 	.short	0x0100
        /*01ea*/ 	.byte	0x04
	.zero		1


	//   ....[13]....
        /*01ec*/ 	.word	0x00000740
        /*01f0*/ 	.word	0x000000ff
        /*01f4*/ 	.word	0x00000090
        /*01f8*/ 	.short	0x0100
        /*01fa*/ 	.byte	0x04
	.zero		1


	//   ....[14]....
        /*01fc*/ 	.word	0x00000750
        /*0200*/ 	.word	0x000000ff
        /*0204*/ 	.word	0x00000038
        /*0208*/ 	.short	0x0100
        /*020a*/ 	.byte	0x04
	.zero		1


	//   ....[15]....
        /*020c*/ 	.word	0x00000760
        /*0210*/ 	.word	0x000000ff
        /*0214*/ 	.word	0x00000098
        /*0218*/ 	.short	0x0100
        /*021a*/ 	.byte	0x04
	.zero		1


	//   ....[16]....
        /*021c*/ 	.word	0x00000770
        /*0220*/ 	.word	0x000000ff
        /*0224*/ 	.word	0x00000040
        /*0228*/ 	.short	0x0100
        /*022a*/ 	.byte	0x04
	.zero		1


	//   ....[17]....
        /*022c*/ 	.word	0x00000780
        /*0230*/ 	.word	0x000000ff
        /*0234*/ 	.word	0x000000a0
        /*0238*/ 	.short	0x0100
        /*023a*/ 	.byte	0x04
	.zero		1


	//   ....[18]....
        /*023c*/ 	.word	0x00000790
        /*0240*/ 	.word	0x000000ff
        /*0244*/ 	.word	0x00000048
        /*0248*/ 	.short	0x0100
        /*024a*/ 	.byte	0x04
	.zero		1


	//   ....[19]....
        /*024c*/ 	.word	0x000007a0
        /*0250*/ 	.word	0x000000ff
        /*0254*/ 	.word	0x000000a8
        /*0258*/ 	.short	0x0100
        /*025a*/ 	.byte	0x04
	.zero		1


	//   ....[20]....
        /*025c*/ 	.word	0x000007b0
        /*0260*/ 	.word	0x000000ff
        /*0264*/ 	.word	0x00000050
        /*0268*/ 	.short	0x0100
        /*026a*/ 	.byte	0x04
	.zero		1


	//   ....[21]....
        /*026c*/ 	.word	0x000007c0
        /*0270*/ 	.word	0x000000ff
        /*0274*/ 	.word	0x000000b0
        /*0278*/ 	.short	0x0100
        /*027a*/ 	.byte	0x04
	.zero		1


	//   ....[22]....
        /*027c*/ 	.word	0x000007d0
        /*0280*/ 	.word	0x000000ff
        /*0284*/ 	.word	0x00000058
        /*0288*/ 	.short	0x0100
        /*028a*/ 	.byte	0x04
	.zero		1


	//   ....[23]....
        /*028c*/ 	.word	0x000007e0
        /*0290*/ 	.word	0x000000ff
        /*0294*/ 	.word	0x000000b8
        /*0298*/ 	.short	0x0100
        /*029a*/ 	.byte	0x04
	.zero		1


	//   ....[24]....
        /*029c*/ 	.word	0x00000920
        /*02a0*/ 	.word	0x000000ff
        /*02a4*/ 	.word	0x000000c0
        /*02a8*/ 	.short	0x0100
        /*02aa*/ 	.byte	0x04
	.zero		1


	//   ....[25]....
        /*02ac*/ 	.word	0x00000930
        /*02b0*/ 	.word	0x000000ff
        /*02b4*/ 	.word	0x000000e0
        /*02b8*/ 	.short	0x0100
        /*02ba*/ 	.byte	0x04
	.zero		1


	//   ....[26]....
        /*02bc*/ 	.word	0x00000940
        /*02c0*/ 	.word	0x000000ff
        /*02c4*/ 	.word	0x000000c8
        /*02c8*/ 	.short	0x0100
        /*02ca*/ 	.byte	0x04
	.zero		1


	//   ....[27]....
        /*02cc*/ 	.word	0x00000950
        /*02d0*/ 	.word	0x000000ff
        /*02d4*/ 	.word	0x000000e8
        /*02d8*/ 	.short	0x0100
        /*02da*/ 	.byte	0x04
	.zero		1


	//   ....[28]....
        /*02dc*/ 	.word	0x00000960
        /*02e0*/ 	.word	0x000000ff
        /*02e4*/ 	.word	0x000000d0
        /*02e8*/ 	.short	0x0100
        /*02ea*/ 	.byte	0x04
	.zero		1


	//   ....[29]....
        /*02ec*/ 	.word	0x00000970
        /*02f0*/ 	.word	0x000000ff
        /*02f4*/ 	.word	0x000000f0
        /*02f8*/ 	.short	0x0100
        /*02fa*/ 	.byte	0x04
	.zero		1


	//   ....[30]....
        /*02fc*/ 	.word	0x00000980
        /*0300*/ 	.word	0x000000ff
        /*0304*/ 	.word	0x000000d8
        /*0308*/ 	.short	0x0100
        /*030a*/ 	.byte	0x04
	.zero		1


	//   ....[31]....
        /*030c*/ 	.word	0x00000990
        /*0310*/ 	.word	0x000000ff
        /*0314*/ 	.word	0x000000f8
        /*0318*/ 	.short	0x0100
        /*031a*/ 	.byte	0x04
	.zero		1


	//   ....[32]....
        /*031c*/ 	.word	0x00000a80
        /*0320*/ 	.word	0x000000ff
        /*0324*/ 	.word	0x00000100
        /*0328*/ 	.short	0x0100
        /*032a*/ 	.byte	0x04
	.zero		1


	//   ....[33]....
        /*032c*/ 	.word	0x00000a90
        /*0330*/ 	.word	0x000000ff
        /*0334*/ 	.word	0x00000108
        /*0338*/ 	.short	0x0100
        /*033a*/ 	.byte	0x04
	.zero		1


	//   ....[34]....
        /*033c*/ 	.word	0x00000bd0
        /*0340*/ 	.word	0x000000ff
        /*0344*/ 	.word	0x00000110
        /*0348*/ 	.short	0x0100
        /*034a*/ 	.byte	0x06
	.zero		1


	//   ....[35]....
        /*034c*/ 	.word	0x00000be0
        /*0350*/ 	.word	0x000000ff
        /*0354*/ 	.word	0x00000118
        /*0358*/ 	.short	0x0100
        /*035a*/ 	.byte	0x06
	.zero		1


	//   ....[36]....
        /*035c*/ 	.word	0x00000d20
        /*0360*/ 	.word	0x000000ff
        /*0364*/ 	.word	0x00000120
        /*0368*/ 	.short	0x0100
        /*036a*/ 	.byte	0x04
	.zero		1


	//   ....[37]....
        /*036c*/ 	.word	0x00000d30
        /*0370*/ 	.word	0x000000ff
        /*0374*/ 	.word	0x00000130
        /*0378*/ 	.short	0x0100
        /*037a*/ 	.byte	0x04
	.zero		1


	//   ....[38]....
        /*037c*/ 	.word	0x00000d40
        /*0380*/ 	.word	0x000000ff
        /*0384*/ 	.word	0x00000128
        /*0388*/ 	.short	0x0100
        /*038a*/ 	.byte	0x04
	.zero		1


	//   ....[39]....
        /*038c*/ 	.word	0x00000d50
        /*0390*/ 	.word	0x000000ff
        /*0394*/ 	.word	0x00000138
        /*0398*/ 	.short	0x0100
        /*039a*/ 	.byte	0x04
	.zero		1


	//   ....[40]....
        /*039c*/ 	.word	0x00000e50
        /*03a0*/ 	.word	0x000000ff
        /*03a4*/ 	.word	0x00000140
        /*03a8*/ 	.short	0x0100
        /*03aa*/ 	.byte	0x06
	.zero		1


	//   ....[41]....
        /*03ac*/ 	.word	0x000019a0
        /*03b0*/ 	.word	0x000000ff
        /*03b4*/ 	.word	0x00000060
        /*03b8*/ 	.short	0x010a
        /*03ba*/ 	.byte	0x04
	.zero		1


	//   ....[42]....
        /*03bc*/ 	.word	0x00001ce0
        /*03c0*/ 	.word	0x000000ff
        /*03c4*/ 	.word	0x00000060
        /*03c8*/ 	.short	0x010a
        /*03ca*/ 	.byte	0x09
	.zero		1


	//   ....[43]....
        /*03cc*/ 	.word	0x00001e90
        /*03d0*/ 	.word	0x000000ff
        /*03d4*/ 	.word	0x00000060
        /*03d8*/ 	.short	0x010a
        /*03da*/ 	.byte	0x08
	.zero		1


	//   ....[44]....
        /*03dc*/ 	.word	0x000020b0
        /*03e0*/ 	.word	0x000000ff
        /*03e4*/ 	.word	0x00000108
        /*03e8*/ 	.short	0x0101
        /*03ea*/ 	.byte	0x24
	.zero		1


	//   ....[45]....
        /*03ec*/ 	.word	0x000020e0
        /*03f0*/ 	.word	0x000000ff
        /*03f4*/ 	.word	0x00000060
        /*03f8*/ 	.short	0x010a
        /*03fa*/ 	.byte	0x04
	.zero		1


	//   ....[46]....
        /*03fc*/ 	.word	0x000023c0
        /*0400*/ 	.word	0x000000ff
        /*0404*/ 	.word	0x00000060
        /*0408*/ 	.short	0x010a
        /*040a*/ 	.byte	0x09
	.zero		1


	//   ....[47]....
        /*040c*/ 	.word	0x00002570
        /*0410*/ 	.word	0x000000ff
        /*0414*/ 	.word	0x00000060
        /*0418*/ 	.short	0x010a
        /*041a*/ 	.byte	0x08
	.zero		1


	//   ....[48]....
        /*041c*/ 	.word	0x000027a0
        /*0420*/ 	.word	0x000000ff
        /*0424*/ 	.word	0x00000110
        /*0428*/ 	.short	0x010a
        /*042a*/ 	.byte	0x24
	.zero		1


	//   ....[49]....
        /*042c*/ 	.word	0x00002860
        /*0430*/ 	.word	0x000000ff
        /*0434*/ 	.word	0x00000000
        /*0438*/ 	.short	0x0101
        /*043a*/ 	.byte	0x04
	.zero		1


	//   ....[50]....
        /*043c*/ 	.word	0x00002e60
        /*0440*/ 	.word	0x000000ff
        /*0444*/ 	.word	0x00000000
        /*0448*/ 	.short	0x010a
        /*044a*/ 	.byte	0x04
	.zero		1


	//   ....[51]....
        /*044c*/ 	.word	0x00002f00
        /*0450*/ 	.word	0x000000ff
        /*0454*/ 	.word	0x00000000
        /*0458*/ 	.short	0x010a
        /*045a*/ 	.byte	0x05
	.zero		1


	//   ....[52]....
        /*045c*/ 	.word	0x00002fa0
        /*0460*/ 	.word	0x000000ff
        /*0464*/ 	.word	0x00000000
        /*0468*/ 	.short	0x010a
        /*046a*/ 	.byte	0x05
	.zero		1


	//   ....[53]....
        /*046c*/ 	.word	0x00003040
        /*0470*/ 	.word	0x000000ff
        /*0474*/ 	.word	0x00000000
        /*0478*/ 	.short	0x010a
        /*047a*/ 	.byte	0x05
	.zero		1


	//   ....[54]....
        /*047c*/ 	.word	0x000030e0
        /*0480*/ 	.word	0x000000ff
        /*0484*/ 	.word	0x00000000
        /*0488*/ 	.short	0x010a
        /*048a*/ 	.byte	0x05
	.zero		1


	//   ....[55]....
        /*048c*/ 	.word	0x00003180
        /*0490*/ 	.word	0x000000ff
        /*0494*/ 	.word	0x00000000
        /*0498*/ 	.short	0x010a
        /*049a*/ 	.byte	0x05
	.zero		1


	//   ....[56]....
        /*049c*/ 	.word	0x00003220
        /*04a0*/ 	.word	0x000000ff
        /*04a4*/ 	.word	0x00000000
        /*04a8*/ 	.short	0x010a
        /*04aa*/ 	.byte	0x05
	.zero		1


	//   ....[57]....
        /*04ac*/ 	.word	0x000032c0
        /*04b0*/ 	.word	0x000000ff
        /*04b4*/ 	.word	0x00000000
        /*04b8*/ 	.short	0x010a
        /*04ba*/ 	.byte	0x05
	.zero		1


	//   ....[58]....
        /*04bc*/ 	.word	0x00003360
        /*04c0*/ 	.word	0x000000ff
        /*04c4*/ 	.word	0x00000000
        /*04c8*/ 	.short	0x010a
        /*04ca*/ 	.byte	0x05
	.zero		1


	//   ....[59]....
        /*04cc*/ 	.word	0x00003400
        /*04d0*/ 	.word	0x000000ff
        /*04d4*/ 	.word	0x00000000
        /*04d8*/ 	.short	0x010a
        /*04da*/ 	.byte	0x05
	.zero		1


	//   ....[60]....
        /*04dc*/ 	.word	0x000034a0
        /*04e0*/ 	.word	0x000000ff
        /*04e4*/ 	.word	0x00000000
        /*04e8*/ 	.short	0x010a
        /*04ea*/ 	.byte	0x05
	.zero		1


	//   ....[61]....
        /*04ec*/ 	.word	0x00003550
        /*04f0*/ 	.word	0x00000000
        /*04f4*/ 	.word	0x00000000
        /*04f8*/ 	.short	0x010a
        /*04fa*/ 	.byte	0xff
	.zero		1


	//   ....[62]....
        /*04fc*/ 	.word	0x000036a0
        /*0500*/ 	.word	0x000000ff
        /*0504*/ 	.word	0x00000118
        /*0508*/ 	.short	0x010a
        /*050a*/ 	.byte	0x04
	.zero		1


	//   ....[63]....
        /*050c*/ 	.word	0x00003740
        /*0510*/ 	.word	0x000000ff
        /*0514*/ 	.word	0x00000110
        /*0518*/ 	.short	0x010a
        /*051a*/ 	.byte	0x04
	.zero		1


	//   ....[64]....
        /*051c*/ 	.word	0x000037e0
        /*0520*/ 	.word	0x000000ff
        /*0524*/ 	.word	0x00000000
        /*0528*/ 	.short	0x0101
        /*052a*/ 	.byte	0x05
	.zero		1


	//   ....[65]....
        /*052c*/ 	.word	0x00003820
        /*0530*/ 	.word	0x000000ff
        /*0534*/ 	.word	0x00000118
        /*0538*/ 	.short	0x0106
        /*053a*/ 	.byte	0x04
	.zero		1


	//   ....[66]....
        /*053c*/ 	.word	0x00003860
        /*0540*/ 	.word	0x00000000
        /*0544*/ 	.word	0x00000118
        /*0548*/ 	.short	0x010a
        /*054a*/ 	.byte	0xff
	.zero		1


	//   ....[67]....
        /*054c*/ 	.word	0x00003ab0
        /*0550*/ 	.word	0x000000ff
        /*0554*/ 	.word	0x00000008
        /*0558*/ 	.short	0x010a
        /*055a*/ 	.byte	0x05
	.zero		1


	//   ....[68]....
        /*055c*/ 	.word	0x00003ad0
        /*0560*/ 	.word	0x000000ff
        /*0564*/ 	.word	0x00000008
        /*0568*/ 	.short	0x010a
        /*056a*/ 	.byte	0x05
	.zero		1


	//   ....[69]....
        /*056c*/ 	.word	0x00003c60
        /*0570*/ 	.word	0x000000ff
        /*0574*/ 	.word	0x00000008
        /*0578*/ 	.short	0x010a
        /*057a*/ 	.byte	0x05
	.zero		1


	//   ....[70]....
        /*057c*/ 	.word	0x00003c80
        /*0580*/ 	.word	0x000000ff
        /*0584*/ 	.word	0x00000008
        /*0588*/ 	.short	0x010a
        /*058a*/ 	.byte	0x05
	.zero		1


	//   ....[71]....
        /*058c*/ 	.word	0x00003d40
        /*0590*/ 	.word	0x000000ff
        /*0594*/ 	.word	0x00000000
        /*0598*/ 	.short	0x0101
        /*059a*/ 	.byte	0x04
	.zero		1


	//   ....[72]....
        /*059c*/ 	.word	0x000040e0
        /*05a0*/ 	.word	0x000000ff
        /*05a4*/ 	.word	0x00000110
        /*05a8*/ 	.short	0x010a
        /*05aa*/ 	.byte	0x14
	.zero		1


	//   ....[73]....
        /*05ac*/ 	.word	0x00004180
        /*05b0*/ 	.word	0x000000ff
        /*05b4*/ 	.word	0x00000000
        /*05b8*/ 	.short	0x0101
        /*05ba*/ 	.byte	0x22
	.zero		1


	//   ....[74]....
        /*05bc*/ 	.word	0x000041c0
        /*05c0*/ 	.word	0x000000ff
        /*05c4*/ 	.word	0x00000130
        /*05c8*/ 	.short	0x010a
        /*05ca*/ 	.byte	0x19
	.zero		1


	//   ....[75]....
        /*05cc*/ 	.word	0x00004260
        /*05d0*/ 	.word	0x000000ff
        /*05d4*/ 	.word	0x00000000
        /*05d8*/ 	.short	0x010a
        /*05da*/ 	.byte	0x04
	.zero		1


	//   ....[76]....
        /*05dc*/ 	.word	0x000042b0
        /*05e0*/ 	.word	0x000000ff
        /*05e4*/ 	.word	0x00000000
        /*05e8*/ 	.short	0x010a
        /*05ea*/ 	.byte	0x12
	.zero		1


	//   ....[77]....
        /*05ec*/ 	.word	0x00004400
        /*05f0*/ 	.word	0x000000ff
        /*05f4*/ 	.word	0x00000000
        /*05f8*/ 	.short	0x010a
        /*05fa*/ 	.byte	0x05
	.zero		1


	//   ....[78]....
        /*05fc*/ 	.word	0x00004730
        /*0600*/ 	.word	0x000000ff
        /*0604*/ 	.word	0x00000000
        /*0608*/ 	.short	0x010a
        /*060a*/ 	.byte	0x04
	.zero		1


	//   ....[79]....
        /*060c*/ 	.word	0x000047d0
        /*0610*/ 	.word	0x00000000
        /*0614*/ 	.word	0x00000000
        /*0618*/ 	.short	0x010a
        /*061a*/ 	.byte	0xff
	.zero		1


	//   ....[80]....
        /*061c*/ 	.word	0x00004810
        /*0620*/ 	.word	0x00000000
        /*0624*/ 	.word	0x00000000
        /*0628*/ 	.short	0x010a
        /*062a*/ 	.byte	0xff
	.zero		1


	//   ....[81]....
        /*062c*/ 	.word	0x00004880
        /*0630*/ 	.word	0x000000ff
        /*0634*/ 	.word	0x00000000
        /*0638*/ 	.short	0x0101
        /*063a*/ 	.byte	0x04
	.zero		1


	//   ....[82]....
        /*063c*/ 	.word	0x000048c0
        /*0640*/ 	.word	0x000000ff
        /*0644*/ 	.word	0x00000140
        /*0648*/ 	.short	0x010a
        /*064a*/ 	.byte	0x14
	.zero		1


	//   ....[83]....
        /*064c*/ 	.word	0x00004930
        /*0650*/ 	.word	0x000000ff
        /*0654*/ 	.word	0x00000000
        /*0658*/ 	.short	0x0101
        /*065a*/ 	.byte	0x04
	.zero		1


	//   ....[84]....
        /*065c*/ 	.word	0x00004e90
        /*0660*/ 	.word	0x000000ff
        /*0664*/ 	.word	0x00000110
        /*0668*/ 	.short	0x010a
        /*066a*/ 	.byte	0x2a
	.zero		1


	//   ....[85]....
        /*066c*/ 	.word	0x00004f30
        /*0670*/ 	.word	0x000000ff
        /*0674*/ 	.word	0x00000000
        /*0678*/ 	.short	0x0101
        /*067a*/ 	.byte	0x32
	.zero		1


	//   ....[86]....
        /*067c*/ 	.word	0x00005480
        /*0680*/ 	.word	0x000000ff
        /*0684*/ 	.word	0x00000108
        /*0688*/ 	.short	0x010a
        /*068a*/ 	.byte	0x2a
	.zero		1


	//   ....[87]....
        /*068c*/ 	.word	0x00005620
        /*0690*/ 	.word	0x000000ff
        /*0694*/ 	.word	0x000000e0
        /*0698*/ 	.short	0x010a
        /*069a*/ 	.byte	0x2a
	.zero		1


	//   ....[88]....
        /*069c*/ 	.word	0x00005960
        /*06a0*/ 	.word	0x000000ff
        /*06a4*/ 	.word	0x000000c0
        /*06a8*/ 	.short	0x010b
        /*06aa*/ 	.byte	0x2a
	.zero		1


	//   ....[89]....
        /*06ac*/ 	.word	0x00005970
        /*06b0*/ 	.word	0x000000ff
        /*06b4*/ 	.word	0x00000000
        /*06b8*/ 	.short	0x0101
        /*06ba*/ 	.byte	0x42
	.zero		1


	//   ....[90]....
        /*06bc*/ 	.word	0x00005990
        /*06c0*/ 	.word	0x000000ff
        /*06c4*/ 	.word	0x000000e8
        /*06c8*/ 	.short	0x010a
        /*06ca*/ 	.byte	0x2a
	.zero		1


	//   ....[91]....
        /*06cc*/ 	.word	0x00005b60
        /*06d0*/ 	.word	0x000000ff
        /*06d4*/ 	.word	0x000000c8
        /*06d8*/ 	.short	0x010b
        /*06da*/ 	.byte	0x2a
	.zero		1


	//   ....[92]....
        /*06dc*/ 	.word	0x00005b70
        /*06e0*/ 	.word	0x000000ff
        /*06e4*/ 	.word	0x00000000
        /*06e8*/ 	.short	0x0101
        /*06ea*/ 	.byte	0x41
	.zero		1


	//   ....[93]....
        /*06ec*/ 	.word	0x00005b90
        /*06f0*/ 	.word	0x000000ff
        /*06f4*/ 	.word	0x000000f0
        /*06f8*/ 	.short	0x010a
        /*06fa*/ 	.byte	0x2a
	.zero		1


	//   ....[94]....
        /*06fc*/ 	.word	0x00005d80
        /*0700*/ 	.word	0x000000ff
        /*0704*/ 	.word	0x000000d0
        /*0708*/ 	.short	0x010b
        /*070a*/ 	.byte	0x2a
	.zero		1


	//   ....[95]....
        /*070c*/ 	.word	0x00005d90
        /*0710*/ 	.word	0x000000ff
        /*0714*/ 	.word	0x00000000
        /*0718*/ 	.short	0x0101
        /*071a*/ 	.byte	0x40
	.zero		1


	//   ....[96]....
        /*071c*/ 	.word	0x00005da0
        /*0720*/ 	.word	0x000000ff
        /*0724*/ 	.word	0x000000f8
        /*0728*/ 	.short	0x010a
        /*072a*/ 	.byte	0x2a
	.zero		1


	//   ....[97]....
        /*072c*/ 	.word	0x00005fe0
        /*0730*/ 	.word	0x000000ff
        /*0734*/ 	.word	0x000000d8
        /*0738*/ 	.short	0x010b
        /*073a*/ 	.byte	0x2a
	.zero		1


	//   ....[98]....
        /*073c*/ 	.word	0x00005ff0
        /*0740*/ 	.word	0x000000ff
        /*0744*/ 	.word	0x00000000
        /*0748*/ 	.short	0x0101
        /*074a*/ 	.byte	0x33
	.zero		1


	//   ....[99]....
        /*074c*/ 	.word	0x00006030
        /*0750*/ 	.word	0x000000ff
        /*0754*/ 	.word	0x000000e0
        /*0758*/ 	.short	0x010a
        /*075a*/ 	.byte	0x2a
	.zero		1


	//   ....[100]....
        /*075c*/ 	.word	0x00006050
        /*0760*/ 	.word	0x000000ff
        /*0764*/ 	.word	0x000000e8
        /*0768*/ 	.short	0x010a
        /*076a*/ 	.byte	0x2a
	.zero		1


	//   ....[101]....
        /*076c*/ 	.word	0x00006070
        /*0770*/ 	.word	0x000000ff
        /*0774*/ 	.word	0x000000f0
        /*0778*/ 	.short	0x010a
        /*077a*/ 	.byte	0x2a
	.zero		1


	//   ....[102]....
        /*077c*/ 	.word	0x000060b0
        /*0780*/ 	.word	0x00000000
        /*0784*/ 	.word	0x000000f8
        /*0788*/ 	.short	0x010a
        /*078a*/ 	.byte	0xff
	.zero		1


	//   ....[103]....
        /*078c*/ 	.word	0x00006460
        /*0790*/ 	.word	0x000000ff
        /*0794*/ 	.word	0x00000110
        /*0798*/ 	.short	0x010a
        /*079a*/ 	.byte	0x2c
	.zero		1


	//   ....[104]....
        /*079c*/ 	.word	0x00006530
        /*07a0*/ 	.word	0x000000ff
        /*07a4*/ 	.word	0x00000000
        /*07a8*/ 	.short	0x0101
        /*07aa*/ 	.byte	0x04
	.zero		1


	//   ....[105]....
        /*07ac*/ 	.word	0x00007180
        /*07b0*/ 	.word	0x000000ff
        /*07b4*/ 	.word	0x000000c0
        /*07b8*/ 	.short	0x010a
        /*07ba*/ 	.byte	0x2c
	.zero		1


	//   ....[106]....
        /*07bc*/ 	.word	0x00007220
        /*07c0*/ 	.word	0x00000057
        /*07c4*/ 	.word	0x00000120
        /*07c8*/ 	.short	0x010a
        /*07ca*/ 	.byte	0xff
	.zero		1


	//   ....[107]....
        /*07cc*/ 	.word	0x00007440
        /*07d0*/ 	.word	0x000000ff
        /*07d4*/ 	.word	0x000000c0
        /*07d8*/ 	.short	0x010a
        /*07da*/ 	.byte	0x2c
	.zero		1


	//   ....[108]....
        /*07dc*/ 	.word	0x00007530
        /*07e0*/ 	.word	0x00000057
        /*07e4*/ 	.word	0x00000120
        /*07e8*/ 	.short	0x010a
        /*07ea*/ 	.byte	0xff
	.zero		1


	//   ....[109]....
        /*07ec*/ 	.word	0x00007d90
        /*07f0*/ 	.word	0x00000000
        /*07f4*/ 	.word	0x00000000
        /*07f8*/ 	.short	0x0101
        /*07fa*/ 	.byte	0xff
	.zero		1


	//   ....[110]....
        /*07fc*/ 	.word	0x00007da0
        /*0800*/ 	.word	0x00000003
        /*0804*/ 	.word	0x000000c0
        /*0808*/ 	.short	0x010a
        /*080a*/ 	.byte	0xff
	.zero		1


	//   ....[111]....
        /*080c*/ 	.word	0x00007e80
        /*0810*/ 	.word	0x00000003
        /*0814*/ 	.word	0x000000c0
        /*0818*/ 	.short	0x010a
        /*081a*/ 	.byte	0xff
	.zero		1


	//   ....[112]....
        /*081c*/ 	.word	0x00008750
        /*0820*/ 	.word	0x0000005c
        /*0824*/ 	.word	0x00000000
        /*0828*/ 	.short	0x0101
        /*082a*/ 	.byte	0xff
	.zero		1


	//   ....[113]....
        /*082c*/ 	.word	0x00008770
        /*0830*/ 	.word	0x00000028
        /*0834*/ 	.word	0x000000c0
        /*0838*/ 	.short	0x010a
        /*083a*/ 	.byte	0xff
	.zero		1


	//   ....[114]....
        /*083c*/ 	.word	0x00008840
        /*0840*/ 	.word	0x00000028
        /*0844*/ 	.word	0x000000c0
        /*0848*/ 	.short	0x010a
        /*084a*/ 	.byte	0xff
	.zero		1


	//   ....[115]....
        /*084c*/ 	.word	0x00009100
        /*0850*/ 	.word	0x0000005c
        /*0854*/ 	.word	0x00000000
        /*0858*/ 	.short	0x0101
        /*085a*/ 	.byte	0xff
	.zero		1


	//   ....[116]....
        /*085c*/ 	.word	0x00009120
        /*0860*/ 	.word	0x0000005d
        /*0864*/ 	.word	0x000000c0
        /*0868*/ 	.short	0x010a
        /*086a*/ 	.byte	0xff
	.zero		1


	//   ....[117]....
        /*086c*/ 	.word	0x000091f0
        /*0870*/ 	.word	0x0000005d
        /*0874*/ 	.word	0x000000c0
        /*0878*/ 	.short	0x010a
        /*087a*/ 	.byte	0xff
	.zero		1


	//   ....[118]....
        /*087c*/ 	.word	0x00009500
        /*0880*/ 	.word	0x00000057
        /*0884*/ 	.word	0x00000000
        /*0888*/ 	.short	0x0101
        /*088a*/ 	.byte	0xff
	.zero		1


	//   ....[119]....
        /*088c*/ 	.word	0x00009b00
        /*0890*/ 	.word	0x00000002
        /*0894*/ 	.word	0x00000000
        /*0898*/ 	.short	0x0101
        /*089a*/ 	.byte	0xff
	.zero		1


	//   ....[120]....
        /*089c*/ 	.word	0x00009d80
        /*08a0*/ 	.word	0x000000ff
        /*08a4*/ 	.word	0x00000000
        /*08a8*/ 	.short	0x0101
        /*08aa*/ 	.byte	0x04
	.zero		1


	//   ....[121]....
        /*08ac*/ 	.word	0x00009db0
        /*08b0*/ 	.word	0x00000000
        /*08b4*/ 	.word	0x00000060
        /*08b8*/ 	.short	0x010a
        /*08ba*/ 	.byte	0xff
	.zero		1


	//   ....[122]....
        /*08bc*/ 	.word	0x00009e10
        /*08c0*/ 	.word	0x00000000
        /*08c4*/ 	.word	0x00000060
        /*08c8*/ 	.short	0x010a
        /*08ca*/ 	.byte	0xff
	.zero		1


	//   ....[123]....
        /*08cc*/ 	.word	0x00009e70
        /*08d0*/ 	.word	0x00000000
        /*08d4*/ 	.word	0x00000110
        /*08d8*/ 	.short	0x010a
        /*08da*/ 	.byte	0xff
	.zero		1


	//   ....[124]....
        /*08dc*/ 	.word	0x00009ed0
        /*08e0*/ 	.word	0x00000000
        /*08e4*/ 	.word	0x00000000
        /*08e8*/ 	.short	0x010a
        /*08ea*/ 	.byte	0xff
	.zero		1


	//   ....[125]....
        /*08ec*/ 	.word	0x00009f30
        /*08f0*/ 	.word	0x00000000
        /*08f4*/ 	.word	0x00000000
        /*08f8*/ 	.short	0x010a
        /*08fa*/ 	.byte	0xff
	.zero		1


	//   ....[126]....
        /*08fc*/ 	.word	0x00009f90
        /*0900*/ 	.word	0x00000000
        /*0904*/ 	.word	0x00000000
        /*0908*/ 	.short	0x010a
        /*090a*/ 	.byte	0xff
	.zero		1


	//   ....[127]....
        /*090c*/ 	.word	0x00009ff0
        /*0910*/ 	.word	0x00000000
        /*0914*/ 	.word	0x00000000
        /*0918*/ 	.short	0x010a
        /*091a*/ 	.byte	0xff
	.zero		1


	//   ....[128]....
        /*091c*/ 	.word	0x0000a050
        /*0920*/ 	.word	0x00000000
        /*0924*/ 	.word	0x00000000
        /*0928*/ 	.short	0x010a
        /*092a*/ 	.byte	0xff
	.zero		1


	//   ....[129]....
        /*092c*/ 	.word	0x0000a0b0
        /*0930*/ 	.word	0x00000000
        /*0934*/ 	.word	0x00000000
        /*0938*/ 	.short	0x010a
        /*093a*/ 	.byte	0xff
	.zero		1


	//   ....[130]....
        /*093c*/ 	.word	0x0000a110
        /*0940*/ 	.word	0x00000000
        /*0944*/ 	.word	0x00000000
        /*0948*/ 	.short	0x010a
        /*094a*/ 	.byte	0xff
	.zero		1


	//   ....[131]....
        /*094c*/ 	.word	0x0000a170
        /*0950*/ 	.word	0x00000000
        /*0954*/ 	.word	0x00000000
        /*0958*/ 	.short	0x010a
        /*095a*/ 	.byte	0xff
	.zero		1


	//   ....[132]....
        /*095c*/ 	.word	0x0000a1d0
        /*0960*/ 	.word	0x00000000
        /*0964*/ 	.word	0x00000000
        /*0968*/ 	.short	0x010a
        /*096a*/ 	.byte	0xff
	.zero		1


	//   ....[133]....
        /*096c*/ 	.word	0x0000a230
        /*0970*/ 	.word	0x00000000
        /*0974*/ 	.word	0x00000000
        /*0978*/ 	.short	0x010a
        /*097a*/ 	.byte	0xff
	.zero		1


	//   ....[134]....
        /*097c*/ 	.word	0x0000a290
        /*0980*/ 	.word	0x00000000
        /*0984*/ 	.word	0x00000000
        /*0988*/ 	.short	0x010a
        /*098a*/ 	.byte	0xff
	.zero		1


	//   ....[135]....
        /*098c*/ 	.word	0x0000a2f0
        /*0990*/ 	.word	0x00000004
        /*0994*/ 	.word	0x00000118
        /*0998*/ 	.short	0x010a
        /*099a*/ 	.byte	0xff
	.zero		1


	//   ....[136]....
        /*099c*/ 	.word	0x0000a350
        /*09a0*/ 	.word	0x00000004
        /*09a4*/ 	.word	0x00000110
        /*09a8*/ 	.short	0x010a
        /*09aa*/ 	.byte	0xff
	.zero		1


	//   ....[137]....
        /*09ac*/ 	.word	0x0000a3b0
        /*09b0*/ 	.word	0x00000005
        /*09b4*/ 	.word	0x00000008
        /*09b8*/ 	.short	0x010a
        /*09ba*/ 	.byte	0xff
	.zero		1


	//   ....[138]....
        /*09bc*/ 	.word	0x0000a4a0
        /*09c0*/ 	.word	0x00000003
        /*09c4*/ 	.word	0x00000008
        /*09c8*/ 	.short	0x010a
        /*09ca*/ 	.byte	0xff
	.zero		1


	//   ....[139]....
        /*09cc*/ 	.word	0x0000a500
        /*09d0*/ 	.word	0x00000004
        /*09d4*/ 	.word	0x00000110
        /*09d8*/ 	.short	0x010a
        /*09da*/ 	.byte	0xff
	.zero		1


	//   ....[140]....
        /*09dc*/ 	.word	0x0000a560
        /*09e0*/ 	.word	0x00000004
        /*09e4*/ 	.word	0x00000130
        /*09e8*/ 	.short	0x010a
        /*09ea*/ 	.byte	0xff
	.zero		1


	//   ....[141]....
        /*09ec*/ 	.word	0x0000a5c0
        /*09f0*/ 	.word	0x00000004
        /*09f4*/ 	.word	0x00000000
        /*09f8*/ 	.short	0x010a
        /*09fa*/ 	.byte	0xff
	.zero		1


	//   ....[142]....
        /*09fc*/ 	.word	0x0000a620
        /*0a00*/ 	.word	0x00000000
        /*0a04*/ 	.word	0x00000000
        /*0a08*/ 	.short	0x010a
        /*0a0a*/ 	.byte	0xff
	.zero		1


	//   ....[143]....
        /*0a0c*/ 	.word	0x0000a680
        /*0a10*/ 	.word	0x00000000
        /*0a14*/ 	.word	0x00000140
        /*0a18*/ 	.short	0x010a
        /*0a1a*/ 	.byte	0xff
	.zero		1


	//   ....[144]....
        /*0a1c*/ 	.word	0x0000a6e0
        /*0a20*/ 	.word	0x00000000
        /*0a24*/ 	.word	0x00000110
        /*0a28*/ 	.short	0x010a
        /*0a2a*/ 	.byte	0xff
	.zero		1


	//   ....[145]....
        /*0a2c*/ 	.word	0x0000a740
        /*0a30*/ 	.word	0x00000000
        /*0a34*/ 	.word	0x00000108
        /*0a38*/ 	.short	0x010a
        /*0a3a*/ 	.byte	0xff
	.zero		1


	//   ....[146]....
        /*0a3c*/ 	.word	0x0000a7a0
        /*0a40*/ 	.word	0x00000002
        /*0a44*/ 	.word	0x000000e0
        /*0a48*/ 	.short	0x010a
        /*0a4a*/ 	.byte	0xff
	.zero		1


	//   ....[147]....
        /*0a4c*/ 	.word	0x0000a800
        /*0a50*/ 	.word	0x00000002
        /*0a54*/ 	.word	0x000000e8
        /*0a58*/ 	.short	0x010a
        /*0a5a*/ 	.byte	0xff
	.zero		1


	//   ....[148]....
        /*0a5c*/ 	.word	0x0000a860
        /*0a60*/ 	.word	0x00000002
        /*0a64*/ 	.word	0x000000f0
        /*0a68*/ 	.short	0x010a
        /*0a6a*/ 	.byte	0xff
	.zero		1


	//   ....[149]....
        /*0a6c*/ 	.word	0x0000a8c0
        /*0a70*/ 	.word	0x00000000
        /*0a74*/ 	.word	0x000000f8
        /*0a78*/ 	.short	0x010a
        /*0a7a*/ 	.byte	0xff
	.zero		1


	//   ....[150]....
        /*0a7c*/ 	.word	0x0000a920
        /*0a80*/ 	.word	0x00000000
        /*0a84*/ 	.word	0x000000e0
        /*0a88*/ 	.short	0x010a
        /*0a8a*/ 	.byte	0xff
	.zero		1


	//   ....[151]....
        /*0a8c*/ 	.word	0x0000a980
        /*0a90*/ 	.word	0x00000000
        /*0a94*/ 	.word	0x000000e8
        /*0a98*/ 	.short	0x010a
        /*0a9a*/ 	.byte	0xff
	.zero		1


	//   ....[152]....
        /*0a9c*/ 	.word	0x0000a9e0
        /*0aa0*/ 	.word	0x00000000
        /*0aa4*/ 	.word	0x000000f0
        /*0aa8*/ 	.short	0x010a
        /*0aaa*/ 	.byte	0xff
	.zero		1


	//   ....[153]....
        /*0aac*/ 	.word	0x0000aa40
        /*0ab0*/ 	.word	0x00000000
        /*0ab4*/ 	.word	0x00000110
        /*0ab8*/ 	.short	0x010a
        /*0aba*/ 	.byte	0xff
	.zero		1


	//   ....[154]....
        /*0abc*/ 	.word	0x0000aaa0
        /*0ac0*/ 	.word	0x00000002
        /*0ac4*/ 	.word	0x000000c0
        /*0ac8*/ 	.short	0x010a
        /*0aca*/ 	.byte	0xff
	.zero		1


	//   ....[155]....
        /*0acc*/ 	.word	0x0000aaf0
        /*0ad0*/ 	.word	0x00000057
        /*0ad4*/ 	.word	0x00000120
        /*0ad8*/ 	.short	0x010a
        /*0ada*/ 	.byte	0xff
	.zero		1


	//   ....[156]....
        /*0adc*/ 	.word	0x0000ab40
        /*0ae0*/ 	.word	0x00000003
        /*0ae4*/ 	.word	0x000000c0
        /*0ae8*/ 	.short	0x010a
        /*0aea*/ 	.byte	0xff
	.zero		1


	//   ....[157]....
        /*0aec*/ 	.word	0x0000ab90
        /*0af0*/ 	.word	0x00000028
        /*0af4*/ 	.word	0x000000c0
        /*0af8*/ 	.short	0x010a
        /*0afa*/ 	.byte	0xff
	.zero		1


	//   ....[158]....
        /*0afc*/ 	.word	0x0000abe0
        /*0b00*/ 	.word	0x0000005d
        /*0b04*/ 	.word	0x000000c0
        /*0b08*/ 	.short	0x010a
        /*0b0a*/ 	.byte	0xff
	.zero		1


	//----- nvinfo : EIATTR_NUM_MBARRIERS
	.align		4
.L_47:
        /*0b0c*/ 	.byte	0x03, 0x38
        /*0b0e*/ 	.short	0x0029


	//----- nvinfo : EIATTR_EXIT_INSTR_OFFSETS
	.align		4
        /*0b10*/ 	.byte	0x04, 0x1c
        /*0b12*/ 	.short	(.L_49 - .L_48)


	//   ....[0]....
.L_48:
        /*0b14*/ 	.word	0x00003580


	//   ....[1]....
        /*0b18*/ 	.word	0x00003830


	//   ....[2]....
        /*0b1c*/ 	.word	0x00003890


	//   ....[3]....
        /*0b20*/ 	.word	0x00004b50


	//   ....[4]....
        /*0b24*/ 	.word	0x000060e0


	//   ....[5]....
        /*0b28*/ 	.word	0x00006120


	//   ....[6]....
        /*0b2c*/ 	.word	0x00009c60


	//   ....[7]....
        /*0b30*/ 	.word	0x00009ce0


	//   ....[8]....
        /*0b34*/ 	.word	0x00009d10


	//   ....[9]....
        /*0b38*/ 	.word	0x00009d90


	//----- nvinfo : EIATTR_MAX_THREADS
	.align		4
.L_49:
        /*0b3c*/ 	.byte	0x04, 0x05
        /*0b3e*/ 	.short	(.L_51 - .L_50)
.L_50:
        /*0b40*/ 	.word	0x00000100
        /*0b44*/ 	.word	0x00000001
        /*0b48*/ 	.word	0x00000001


	//----- nvinfo : EIATTR_CRS_STACK_SIZE
	.align		4
.L_51:
        /*0b4c*/ 	.byte	0x04, 0x1e
        /*0b4e*/ 	.short	(.L_53 - .L_52)
.L_52:
        /*0b50*/ 	.word	0x00000000


	//----- nvinfo : EIATTR_CBANK_PARAM_SIZE
	.align		4
.L_53:
        /*0b54*/ 	.byte	0x03, 0x19
        /*0b56*/ 	.short	0x0900


	//----- nvinfo : EIATTR_PARAM_CBANK
	.align		4
        /*0b58*/ 	.byte	0x04, 0x0a
        /*0b5a*/ 	.short	(.L_55 - .L_54)
	.align		4
.L_54:
        /*0b5c*/ 	.word	index@(.nv.constant0._ZN7cutlass13device_kernelINS_4conv6kernel13ConvUniversalINS1_16ConvProblemShapeILNS1_8OperatorE0ELi3EEENS1_10collective14CollectiveConvINS1_47MainloopSm100TmaUmmaWarpSpecializedImplicitGemmILS5_0ELi12ELi3ELi1ELi2EN4cute5tupleIJNSA_1CILi2EEENSC_ILi1EEESE_EEEEENSB_IJNSC_ILi128EEESH_NSB_IJNSC_ILi32EEEEEEEEENS_10tfloat32_tESL_NSA_8TiledMMAINSA_8MMA_AtomIJNSA_23SM100_MMA_TF32_2x1SM_SSISL_SL_fLi128ELi128ELNSA_4UMMA5MajorE0ELSQ_0ELNSP_7ScaleInE0ELSR_0EEEEEENSA_6LayoutINSB_IJSE_SE_SE_EEENSB_IJNSC_ILi0EEESW_SW_EEEEENSB_IJNSA_10UnderscoreESZ_SZ_EEEEENS7_6detail27Sm100ImplicitGemmTileTraitsINSA_25SM100_TMA_2SM_LOAD_IM2COLENSA_14ComposedLayoutINSA_7SwizzleILi3ELi4ELi3EEENSA_18smem_ptr_flag_bitsILi32EEENSU_INSB_IJNSC_ILi8EEESI_EEENSB_IJSI_SE_EEEEEEEvEENS13_INSA_18SM100_TMA_2SM_LOADES1E_vEEEENS_8epilogue10collective18CollectiveEpilogueINS1J_23Sm100TmaWarpSpecializedILi4ELi2ELi16ELb1ELb0EEEJNSB_IJNSC_ILi64EEESH_SJ_EEENSB_IJNSU_IS1O_SE_EENSU_INSB_IJNSC_ILi16EEESD_EEENSB_IJSE_S1O_EEEEEEEESL_NSB_IJNSB_IJllllEEESE_SW_EEESL_S1X_NS1J_6fusion15FusionCallbacksIS1N_NS1Y_17LinearCombinationISL_fSL_fLNS_15FloatRoundStyleE2EEES1P_S1V_JEEENSA_5SM1004TMEM4LOAD26SM100_TMEM_LOAD_32dp32b16xENSA_20SM90_TMA_LOAD_IM2COLENS15_INS16_ILi2ELi4ELi3EEES19_NSU_INSB_IJS1A_S1R_EEENSB_IJS1R_SE_EEEEEEENSA_39AutoVectorizingCopyWithAssumedAlignmentILi128EEENSA_21SM90_TMA_STORE_IM2COLES2D_S2F_S2F_EEEvvEEEEvNT_6ParamsE)
        /*0b60*/ 	.short	0x0380
        /*0b62*/ 	.short	0x0900


	//----- nvinfo : EIATTR_SW_WAR
	.align		4
.L_55:
        /*0b64*/ 	.byte	0x04, 0x36
        /*0b66*/ 	.short	(.L_57 - .L_56)
.L_56:
        /*0b68*/ 	.word	0x00000008
.L_57:


//--------------------- .nv.callgraph             --------------------------
	.section	.nv.callgraph,"",@"SHT_CUDA_CALLGRAPH"
	.align	4
	.sectionentsize	8
	.align		4
        /*0000*/ 	.word	0x00000000
	.align		4
        /*0004*/ 	.word	0xffffffff
	.align		4
        /*0008*/ 	.word	index@(_ZN7cutlass13device_kernelINS_4conv6kernel13ConvUniversalINS1_16ConvProblemShapeILNS1_8OperatorE0ELi3EEENS1_10collective14CollectiveConvINS1_47MainloopSm100TmaUmmaWarpSpecializedImplicitGemmILS5_0ELi12ELi3ELi1ELi2EN4cute5tupleIJNSA_1CILi2EEENSC_ILi1EEESE_EEEEENSB_IJNSC_ILi128EEESH_NSB_IJNSC_ILi32EEEEEEEEENS_10tfloat32_tESL_NSA_8TiledMMAINSA_8MMA_AtomIJNSA_23SM100_MMA_TF32_2x1SM_SSISL_SL_fLi128ELi128ELNSA_4UMMA5MajorE0ELSQ_0ELNSP_7ScaleInE0ELSR_0EEEEEENSA_6LayoutINSB_IJSE_SE_SE_EEENSB_IJNSC_ILi0EEESW_SW_EEEEENSB_IJNSA_10UnderscoreESZ_SZ_EEEEENS7_6detail27Sm100ImplicitGemmTileTraitsINSA_25SM100_TMA_2SM_LOAD_IM2COLENSA_14ComposedLayoutINSA_7SwizzleILi3ELi4ELi3EEENSA_18smem_ptr_flag_bitsILi32EEENSU_INSB_IJNSC_ILi8EEESI_EEENSB_IJSI_SE_EEEEEEEvEENS13_INSA_18SM100_TMA_2SM_LOADES1E_vEEEENS_8epilogue10collective18CollectiveEpilogueINS1J_23Sm100TmaWarpSpecializedILi4ELi2ELi16ELb1ELb0EEEJNSB_IJNSC_ILi64EEESH_SJ_EEENSB_IJNSU_IS1O_SE_EENSU_INSB_IJNSC_ILi16EEESD_EEENSB_IJSE_S1O_EEEEEEEESL_NSB_IJNSB_IJllllEEESE_SW_EEESL_S1X_NS1J_6fusion15FusionCallbacksIS1N_NS1Y_17LinearCombinationISL_fSL_fLNS_15FloatRoundStyleE2EEES1P_S1V_JEEENSA_5SM1004TMEM4LOAD26SM100_TMEM_LOAD_32dp32b16xENSA_20SM90_TMA_LOAD_IM2COLENS15_INS16_ILi2ELi4ELi3EEES19_NSU_INSB_IJS1A_S1R_EEENSB_IJS1R_SE_EEEEEEENSA_39AutoVectorizingCopyWithAssumedAlignmentILi128EEENSA_21SM90_TMA_STORE_IM2COLES2D_S2F_S2F_EEEvvEEEEvNT_6ParamsE)
	.align		4
        /*000c*/ 	.word	index@(__assertfail)
	.align		4
        /*0010*/ 	.word	0x00000000
	.align		4
        /*0014*/ 	.word	0xfffffffe
	.align		4
        /*0018*/ 	.word	0x00000000
	.align		4
        /*001c*/ 	.word	0xfffffffd
	.align		4
        /*0020*/ 	.word	0x00000000
	.align		4
        /*0024*/ 	.word	0xfffffffc


//--------------------- .nv.constant4             --------------------------
	.section	.nv.constant4,"a",@progbits
	.align	8
	.align		8
.nv.constant4:
        /*0000*/ 	.dword	__assertfail
	.align		8
        /*0008*/ 	.dword	__unnamed_1
	.align		8
        /*0010*/ 	.dword	__unnamed_2
	.align		8
        /*0018*/ 	.dword	_ZN39_INTERNAL_4368824b_4_k_cu_9ffb7ed3_39184cuda3std3__45__cpo5beginE
	.align		8
        /*0020*/ 	.dword	_ZN39_INTERNAL_4368824b_4_k_cu_9ffb7ed3_39184cuda3std3__45__cpo3endE
	.align		8
        /*0028*/ 	.dword	_ZN39_INTERNAL_4368824b_4_k_cu_9ffb7ed3_39184cuda3std3__45__cpo6cbeginE
	.align		8
        /*0030*/ 	.dword	_ZN39_INTERNAL_4368824b_4_k_cu_9ffb7ed3_39184cuda3std3__45__cpo4cendE
	.align		8
        /*0038*/ 	.dword	_ZN39_INTERNAL_4368824b_4_k_cu_9ffb7ed3_39184cuda3std3__441_GLOBAL__N__4368824b_4_k_cu_9ffb7ed3_39186ignoreE
	.align		8
        /*0040*/ 	.dword	_ZN39_INTERNAL_4368824b_4_k_cu_9ffb7ed3_39184cuda3std3__419piecewise_constructE
	.align		8
        /*0048*/ 	.dword	_ZN39_INTERNAL_4368824b_4_k_cu_9ffb7ed3_39184cuda3std3__48in_placeE
	.align		8
        /*0050*/ 	.dword	_ZN39_INTERNAL_4368824b_4_k_cu_9ffb7ed3_39184cuda3std6ranges3__45__cpo4swapE
	.align		8
        /*0058*/ 	.dword	_ZN39_INTERNAL_4368824b_4_k_cu_9ffb7ed3_39184cuda3std6ranges3__45__cpo9iter_moveE
	.align		8
        /*0060*/ 	.dword	_ZN39_INTERNAL_4368824b_4_k_cu_9ffb7ed3_39184cute7productE
	.align		8
        /*0068*/ 	.dword	_ZN39_INTERNAL_4368824b_4_k_cu_9ffb7ed3_39184cute1_E
	.align		8
        /*0070*/ 	.dword	$str$27
	.align		8
        /*0078*/ 	.dword	$str$28
	.align		8
        /*0080*/ 	.dword	$str$29
	.align		8
        /*0088*/ 	.dword	$str$30


//--------------------- .text._ZN7cutlass13device_kernelINS_4conv6kernel13ConvUniversalINS1_16ConvProblemShapeILNS1_8OperatorE0ELi3EEENS1_10collective14CollectiveConvINS1_47MainloopSm100TmaUmmaWarpSpecializedImplicitGemmILS5_0ELi12ELi3ELi1ELi2EN4cute5tupleIJNSA_1CILi2EEENSC_ILi1EEESE_EEEEENSB_IJNSC_ILi128EEESH_NSB_IJNSC_ILi32EEEEEEEEENS_10tfloat32_tESL_NSA_8TiledMMAINSA_8MMA_AtomIJNSA_23SM100_MMA_TF32_2x1SM_SSISL_SL_fLi128ELi128ELNSA_4UMMA5MajorE0ELSQ_0ELNSP_7ScaleInE0ELSR_0EEEEEENSA_6LayoutINSB_IJSE_SE_SE_EEENSB_IJNSC_ILi0EEESW_SW_EEEEENSB_IJNSA_10UnderscoreESZ_SZ_EEEEENS7_6detail27Sm100ImplicitGemmTileTraitsINSA_25SM100_TMA_2SM_LOAD_IM2COLENSA_14ComposedLayoutINSA_7SwizzleILi3ELi4ELi3EEENSA_18smem_ptr_flag_bitsILi32EEENSU_INSB_IJNSC_ILi8EEESI_EEENSB_IJSI_SE_EEEEEEEvEENS13_INSA_18SM100_TMA_2SM_LOADES1E_vEEEENS_8epilogue10collective18CollectiveEpilogueINS1J_23Sm100TmaWarpSpecializedILi4ELi2ELi16ELb1ELb0EEEJNSB_IJNSC_ILi64EEESH_SJ_EEENSB_IJNSU_IS1O_SE_EENSU_INSB_IJNSC_ILi16EEESD_EEENSB_IJSE_S1O_EEEEEEEESL_NSB_IJNSB_IJllllEEESE_SW_EEESL_S1X_NS1J_6fusion15FusionCallbacksIS1N_NS1Y_17LinearCombinationISL_fSL_fLNS_15FloatRoundStyleE2EEES1P_S1V_JEEENSA_5SM1004TMEM4LOAD26SM100_TMEM_LOAD_32dp32b16xENSA_20SM90_TMA_LOAD_IM2COLENS15_INS16_ILi2ELi4ELi3EEES19_NSU_INSB_IJS1A_S1R_EEENSB_IJS1R_SE_EEEEEEENSA_39AutoVectorizingCopyWithAssumedAlignmentILi128EEENSA_21SM90_TMA_STORE_IM2COLES2D_S2F_S2F_EEEvvEEEEvNT_6ParamsE --------------------------
	.section	.text._ZN7cutlass13device_kernelINS_4conv6kernel13ConvUniversalINS1_16ConvProblemShapeILNS1_8OperatorE0ELi3EEENS1_10collective14CollectiveConvINS1_47MainloopSm100TmaUmmaWarpSpecializedImplicitGemmILS5_0ELi12ELi3ELi1ELi2EN4cute5tupleIJNSA_1CILi2EEENSC_ILi1EEESE_EEEEENSB_IJNSC_ILi128EEESH_NSB_IJNSC_ILi32EEEEEEEEENS_10tfloat32_tESL_NSA_8TiledMMAINSA_8MMA_AtomIJNSA_23SM100_MMA_TF32_2x1SM_SSISL_SL_fLi128ELi128ELNSA_4UMMA5MajorE0ELSQ_0ELNSP_7ScaleInE0ELSR_0EEEEEENSA_6LayoutINSB_IJSE_SE_SE_EEENSB_IJNSC_ILi0EEESW_SW_EEEEENSB_IJNSA_10UnderscoreESZ_SZ_EEEEENS7_6detail27Sm100ImplicitGemmTileTraitsINSA_25SM100_TMA_2SM_LOAD_IM2COLENSA_14ComposedLayoutINSA_7SwizzleILi3ELi4ELi3EEENSA_18smem_ptr_flag_bitsILi32EEENSU_INSB_IJNSC_ILi8EEESI_EEENSB_IJSI_SE_EEEEEEEvEENS13_INSA_18SM100_TMA_2SM_LOADES1E_vEEEENS_8epilogue10collective18CollectiveEpilogueINS1J_23Sm100TmaWarpSpecializedILi4ELi2ELi16ELb1ELb0EEEJNSB_IJNSC_ILi64EEESH_SJ_EEENSB_IJNSU_IS1O_SE_EENSU_INSB_IJNSC_ILi16EEESD_EEENSB_IJSE_S1O_EEEEEEEESL_NSB_IJNSB_IJllllEEESE_SW_EEESL_S1X_NS1J_6fusion15FusionCallbacksIS1N_NS1Y_17LinearCombinationISL_fSL_fLNS_15FloatRoundStyleE2EEES1P_S1V_JEEENSA_5SM1004TMEM4LOAD26SM100_TMEM_LOAD_32dp32b16xENSA_20SM90_TMA_LOAD_IM2COLENS15_INS16_ILi2ELi4ELi3EEES19_NSU_INSB_IJS1A_S1R_EEENSB_IJS1R_SE_EEEEEEENSA_39AutoVectorizingCopyWithAssumedAlignmentILi128EEENSA_21SM90_TMA_STORE_IM2COLES2D_S2F_S2F_EEEvvEEEEvNT_6ParamsE,"ax",@progbits
	.align	128
.text._ZN7cutlass13device_kernelINS_4conv6kernel13ConvUniversalINS1_16ConvProblemShapeILNS1_8OperatorE0ELi3EEENS1_10collective14CollectiveConvINS1_47MainloopSm100TmaUmmaWarpSpecializedImplicitGemmILS5_0ELi12ELi3ELi1ELi2EN4cute5tupleIJNSA_1CILi2EEENSC_ILi1EEESE_EEEEENSB_IJNSC_ILi128EEESH_NSB_IJNSC_ILi32EEEEEEEEENS_10tfloat32_tESL_NSA_8TiledMMAINSA_8MMA_AtomIJNSA_23SM100_MMA_TF32_2x1SM_SSISL_SL_fLi128ELi128ELNSA_4UMMA5MajorE0ELSQ_0ELNSP_7ScaleInE0ELSR_0EEEEEENSA_6LayoutINSB_IJSE_SE_SE_EEENSB_IJNSC_ILi0EEESW_SW_EEEEENSB_IJNSA_10UnderscoreESZ_SZ_EEEEENS7_6detail27Sm100ImplicitGemmTileTraitsINSA_25SM100_TMA_2SM_LOAD_IM2COLENSA_14ComposedLayoutINSA_7SwizzleILi3ELi4ELi3EEENSA_18smem_ptr_flag_bitsILi32EEENSU_INSB_IJNSC_ILi8EEESI_EEENSB_IJSI_SE_EEEEEEEvEENS13_INSA_18SM100_TMA_2SM_LOADES1E_vEEEENS_8epilogue10collective18CollectiveEpilogueINS1J_23Sm100TmaWarpSpecializedILi4ELi2ELi16ELb1ELb0EEEJNSB_IJNSC_ILi64EEESH_SJ_EEENSB_IJNSU_IS1O_SE_EENSU_INSB_IJNSC_ILi16EEESD_EEENSB_IJSE_S1O_EEEEEEEESL_NSB_IJNSB_IJllllEEESE_SW_EEESL_S1X_NS1J_6fusion15FusionCallbacksIS1N_NS1Y_17LinearCombinationISL_fSL_fLNS_15FloatRoundStyleE2EEES1P_S1V_JEEENSA_5SM1004TMEM4LOAD26SM100_TMEM_LOAD_32dp32b16xENSA_20SM90_TMA_LOAD_IM2COLENS15_INS16_ILi2ELi4ELi3EEES19_NSU_INSB_IJS1A_S1R_EEENSB_IJS1R_SE_EEEEEEENSA_39AutoVectorizingCopyWithAssumedAlignmentILi128EEENSA_21SM90_TMA_STORE_IM2COLES2D_S2F_S2F_EEEvvEEEEvNT_6ParamsE:
        .type           _ZN7cutlass13device_kernelINS_4conv6kernel13ConvUniversalINS1_16ConvProblemShapeILNS1_8OperatorE0ELi3EEENS1_10collective14CollectiveConvINS1_47MainloopSm100TmaUmmaWarpSpecializedImplicitGemmILS5_0ELi12ELi3ELi1ELi2EN4cute5tupleIJNSA_1CILi2EEENSC_ILi1EEESE_EEEEENSB_IJNSC_ILi128EEESH_NSB_IJNSC_ILi32EEEEEEEEENS_10tfloat32_tESL_NSA_8TiledMMAINSA_8MMA_AtomIJNSA_23SM100_MMA_TF32_2x1SM_SSISL_SL_fLi128ELi128ELNSA_4UMMA5MajorE0ELSQ_0ELNSP_7ScaleInE0ELSR_0EEEEEENSA_6LayoutINSB_IJSE_SE_SE_EEENSB_IJNSC_ILi0EEESW_SW_EEEEENSB_IJNSA_10UnderscoreESZ_SZ_EEEEENS7_6detail27Sm100ImplicitGemmTileTraitsINSA_25SM100_TMA_2SM_LOAD_IM2COLENSA_14ComposedLayoutINSA_7SwizzleILi3ELi4ELi3EEENSA_18smem_ptr_flag_bitsILi32EEENSU_INSB_IJNSC_ILi8EEESI_EEENSB_IJSI_SE_EEEEEEEvEENS13_INSA_18SM100_TMA_2SM_LOADES1E_vEEEENS_8epilogue10collective18CollectiveEpilogueINS1J_23Sm100TmaWarpSpecializedILi4ELi2ELi16ELb1ELb0EEEJNSB_IJNSC_ILi64EEESH_SJ_EEENSB_IJNSU_IS1O_SE_EENSU_INSB_IJNSC_ILi16EEESD_EEENSB_IJSE_S1O_EEEEEEEESL_NSB_IJNSB_IJllllEEESE_SW_EEESL_S1X_NS1J_6fusion15FusionCallbacksIS1N_NS1Y_17LinearCombinationISL_fSL_fLNS_15FloatRoundStyleE2EEES1P_S1V_JEEENSA_5SM1004TMEM4LOAD26SM100_TMEM_LOAD_32dp32b16xENSA_20SM90_TMA_LOAD_IM2COLENS15_INS16_ILi2ELi4ELi3EEES19_NSU_INSB_IJS1A_S1R_EEENSB_IJS1R_SE_EEEEEEENSA_39AutoVectorizingCopyWithAssumedAlignmentILi128EEENSA_21SM90_TMA_STORE_IM2COLES2D_S2F_S2F_EEEvvEEEEvNT_6ParamsE,@function
        .size           _ZN7cutlass13device_kernelINS_4conv6kernel13ConvUniversalINS1_16ConvProblemShapeILNS1_8OperatorE0ELi3EEENS1_10collective14CollectiveConvINS1_47MainloopSm100TmaUmmaWarpSpecializedImplicitGemmILS5_0ELi12ELi3ELi1ELi2EN4cute5tupleIJNSA_1CILi2EEENSC_ILi1EEESE_EEEEENSB_IJNSC_ILi128EEESH_NSB_IJNSC_ILi32EEEEEEEEENS_10tfloat32_tESL_NSA_8TiledMMAINSA_8MMA_AtomIJNSA_23SM100_MMA_TF32_2x1SM_SSISL_SL_fLi128ELi128ELNSA_4UMMA5MajorE0ELSQ_0ELNSP_7ScaleInE0ELSR_0EEEEEENSA_6LayoutINSB_IJSE_SE_SE_EEENSB_IJNSC_ILi0EEESW_SW_EEEEENSB_IJNSA_10UnderscoreESZ_SZ_EEEEENS7_6detail27Sm100ImplicitGemmTileTraitsINSA_25SM100_TMA_2SM_LOAD_IM2COLENSA_14ComposedLayoutINSA_7SwizzleILi3ELi4ELi3EEENSA_18smem_ptr_flag_bitsILi32EEENSU_INSB_IJNSC_ILi8EEESI_EEENSB_IJSI_SE_EEEEEEEvEENS13_INSA_18SM100_TMA_2SM_LOADES1E_vEEEENS_8epilogue10collective18CollectiveEpilogueINS1J_23Sm100TmaWarpSpecializedILi4ELi2ELi16ELb1ELb0EEEJNSB_IJNSC_ILi64EEESH_SJ_EEENSB_IJNSU_IS1O_SE_EENSU_INSB_IJNSC_ILi16EEESD_EEENSB_IJSE_S1O_EEEEEEEESL_NSB_IJNSB_IJllllEEESE_SW_EEESL_S1X_NS1J_6fusion15FusionCallbacksIS1N_NS1Y_17LinearCombinationISL_fSL_fLNS_15FloatRoundStyleE2EEES1P_S1V_JEEENSA_5SM1004TMEM4LOAD26SM100_TMEM_LOAD_32dp32b16xENSA_20SM90_TMA_LOAD_IM2COLENS15_INS16_ILi2ELi4ELi3EEES19_NSU_INSB_IJS1A_S1R_EEENSB_IJS1R_SE_EEEEEEENSA_39AutoVectorizingCopyWithAssumedAlignmentILi128EEENSA_21SM90_TMA_STORE_IM2COLES2D_S2F_S2F_EEEvvEEEEvNT_6ParamsE,(.L_x_212 - _ZN7cutlass13device_kernelINS_4conv6kernel13ConvUniversalINS1_16ConvProblemShapeILNS1_8OperatorE0ELi3EEENS1_10collective14CollectiveConvINS1_47MainloopSm100TmaUmmaWarpSpecializedImplicitGemmILS5_0ELi12ELi3ELi1ELi2EN4cute5tupleIJNSA_1CILi2EEENSC_ILi1EEESE_EEEEENSB_IJNSC_ILi128EEESH_NSB_IJNSC_ILi32EEEEEEEEENS_10tfloat32_tESL_NSA_8TiledMMAINSA_8MMA_AtomIJNSA_23SM100_MMA_TF32_2x1SM_SSISL_SL_fLi128ELi128ELNSA_4UMMA5MajorE0ELSQ_0ELNSP_7ScaleInE0ELSR_0EEEEEENSA_6LayoutINSB_IJSE_SE_SE_EEENSB_IJNSC_ILi0EEESW_SW_EEEEENSB_IJNSA_10UnderscoreESZ_SZ_EEEEENS7_6detail27Sm100ImplicitGemmTileTraitsINSA_25SM100_TMA_2SM_LOAD_IM2COLENSA_14ComposedLayoutINSA_7SwizzleILi3ELi4ELi3EEENSA_18smem_ptr_flag_bitsILi32EEENSU_INSB_IJNSC_ILi8EEESI_EEENSB_IJSI_SE_EEEEEEEvEENS13_INSA_18SM100_TMA_2SM_LOADES1E_vEEEENS_8epilogue10collective18CollectiveEpilogueINS1J_23Sm100TmaWarpSpecializedILi4ELi2ELi16ELb1ELb0EEEJNSB_IJNSC_ILi64EEESH_SJ_EEENSB_IJNSU_IS1O_SE_EENSU_INSB_IJNSC_ILi16EEESD_EEENSB_IJSE_S1O_EEEEEEEESL_NSB_IJNSB_IJllllEEESE_SW_EEESL_S1X_NS1J_6fusion15FusionCallbacksIS1N_NS1Y_17LinearCombinationISL_fSL_fLNS_15FloatRoundStyleE2EEES1P_S1V_JEEENSA_5SM1004TMEM4LOAD26SM100_TMEM_LOAD_32dp32b16xENSA_20SM90_TMA_LOAD_IM2COLENS15_INS16_ILi2ELi4ELi3EEES19_NSU_INSB_IJS1A_S1R_EEENSB_IJS1R_SE_EEEEEEENSA_39AutoVectorizingCopyWithAssumedAlignmentILi128EEENSA_21SM90_TMA_STORE_IM2COLES2D_S2F_S2F_EEEvvEEEEvNT_6ParamsE)
        .other          _ZN7cutlass13device_kernelINS_4conv6kernel13ConvUniversalINS1_16ConvProblemShapeILNS1_8OperatorE0ELi3EEENS1_10collective14CollectiveConvINS1_47MainloopSm100TmaUmmaWarpSpecializedImplicitGemmILS5_0ELi12ELi3ELi1ELi2EN4cute5tupleIJNSA_1CILi2EEENSC_ILi1EEESE_EEEEENSB_IJNSC_ILi128EEESH_NSB_IJNSC_ILi32EEEEEEEEENS_10tfloat32_tESL_NSA_8TiledMMAINSA_8MMA_AtomIJNSA_23SM100_MMA_TF32_2x1SM_SSISL_SL_fLi128ELi128ELNSA_4UMMA5MajorE0ELSQ_0ELNSP_7ScaleInE0ELSR_0EEEEEENSA_6LayoutINSB_IJSE_SE_SE_EEENSB_IJNSC_ILi0EEESW_SW_EEEEENSB_IJNSA_10UnderscoreESZ_SZ_EEEEENS7_6detail27Sm100ImplicitGemmTileTraitsINSA_25SM100_TMA_2SM_LOAD_IM2COLENSA_14ComposedLayoutINSA_7SwizzleILi3ELi4ELi3EEENSA_18smem_ptr_flag_bitsILi32EEENSU_INSB_IJNSC_ILi8EEESI_EEENSB_IJSI_SE_EEEEEEEvEENS13_INSA_18SM100_TMA_2SM_LOADES1E_vEEEENS_8epilogue10collective18CollectiveEpilogueINS1J_23Sm100TmaWarpSpecializedILi4ELi2ELi16ELb1ELb0EEEJNSB_IJNSC_ILi64EEESH_SJ_EEENSB_IJNSU_IS1O_SE_EENSU_INSB_IJNSC_ILi16EEESD_EEENSB_IJSE_S1O_EEEEEEEESL_NSB_IJNSB_IJllllEEESE_SW_EEESL_S1X_NS1J_6fusion15FusionCallbacksIS1N_NS1Y_17LinearCombinationISL_fSL_fLNS_15FloatRoundStyleE2EEES1P_S1V_JEEENSA_5SM1004TMEM4LOAD26SM100_TMEM_LOAD_32dp32b16xENSA_20SM90_TMA_LOAD_IM2COLENS15_INS16_ILi2ELi4ELi3EEES19_NSU_INSB_IJS1A_S1R_EEENSB_IJS1R_SE_EEEEEEENSA_39AutoVectorizingCopyWithAssumedAlignmentILi128EEENSA_21SM90_TMA_STORE_IM2COLES2D_S2F_S2F_EEEvvEEEEvNT_6ParamsE,@"STO_CUDA_ENTRY STV_DEFAULT"
_ZN7cutlass13device_kernelINS_4conv6kernel13ConvUniversalINS1_16ConvProblemShapeILNS1_8OperatorE0ELi3EEENS1_10collective14CollectiveConvINS1_47MainloopSm100TmaUmmaWarpSpecializedImplicitGemmILS5_0ELi12ELi3ELi1ELi2EN4cute5tupleIJNSA_1CILi2EEENSC_ILi1EEESE_EEEEENSB_IJNSC_ILi128EEESH_NSB_IJNSC_ILi32EEEEEEEEENS_10tfloat32_tESL_NSA_8TiledMMAINSA_8MMA_AtomIJNSA_23SM100_MMA_TF32_2x1SM_SSISL_SL_fLi128ELi128ELNSA_4UMMA5MajorE0ELSQ_0ELNSP_7ScaleInE0ELSR_0EEEEEENSA_6LayoutINSB_IJSE_SE_SE_EEENSB_IJNSC_ILi0EEESW_SW_EEEEENSB_IJNSA_10UnderscoreESZ_SZ_EEEEENS7_6detail27Sm100ImplicitGemmTileTraitsINSA_25SM100_TMA_2SM_LOAD_IM2COLENSA_14ComposedLayoutINSA_7SwizzleILi3ELi4ELi3EEENSA_18smem_ptr_flag_bitsILi32EEENSU_INSB_IJNSC_ILi8EEESI_EEENSB_IJSI_SE_EEEEEEEvEENS13_INSA_18SM100_TMA_2SM_LOADES1E_vEEEENS_8epilogue10collective18CollectiveEpilogueINS1J_23Sm100TmaWarpSpecializedILi4ELi2ELi16ELb1ELb0EEEJNSB_IJNSC_ILi64EEESH_SJ_EEENSB_IJNSU_IS1O_SE_EENSU_INSB_IJNSC_ILi16EEESD_EEENSB_IJSE_S1O_EEEEEEEESL_NSB_IJNSB_IJllllEEESE_SW_EEESL_S1X_NS1J_6fusion15FusionCallbacksIS1N_NS1Y_17LinearCombinationISL_fSL_fLNS_15FloatRoundStyleE2EEES1P_S1V_JEEENSA_5SM1004TMEM4LOAD26SM100_TMEM_LOAD_32dp32b16xENSA_20SM90_TMA_LOAD_IM2COLENS15_INS16_ILi2ELi4ELi3EEES19_NSU_INSB_IJS1A_S1R_EEENSB_IJS1R_SE_EEEEEEENSA_39AutoVectorizingCopyWithAssumedAlignmentILi128EEENSA_21SM90_TMA_STORE_IM2COLES2D_S2F_S2F_EEEvvEEEEvNT_6ParamsE:
[----:B------:R-:W1:Y:S01]  /*0000*/  LDC R1, c[0x0][0x37c] ;  /* 0x0000df00ff017b82 */ /* 0x000e620000000800 */
[----:B------:R-:W2:Y:S01]  /*0010*/  S2R R74, SR_TID.X ;  /* 0x00000000004a7919 */ /* 0x000ea20000002100 */
[----:B------:R-:W3:Y:S06]  /*0020*/  LDCU.64 UR8, c[0x0][0x990] ;  /* 0x00013200ff0877ac */ /* 0x000eec0008000a00 */
[----:B------:R-:W4:Y:S01]  /*0030*/  S2UR UR4, SR_CgaCtaId ;  /* 0x00000000000479c3 */ /* 0x000f220000008800 */
[----:B-1----:R-:W-:Y:S01]  /*0040*/  VIADD R1, R1, 0xfffffff8 ;  /* 0xfffffff801017836 */ /* 0x002fe20000000000 */
[----:B------:R-:W-:-:S02]  /*0050*/  PRMT R62, RZ, 0x7610, R62 ;  /* 0x00007610ff3e7816 */ /* 0x000fc4000000003e */
[----:B------:R-:W-:Y:S02]  /*0060*/  ELECT P1, URZ, PT ;  /* 0x0000000000ff782f */ /* 0x000fe40003820000 */
[----:B------:R-:W-:Y:S01]  /*0070*/  R2UR UR43, R1 ;  /* 0x00000000012b72ca */ /* 0x000fe200000e0000 */
[----:B---3--:R-:W-:-:S04]  /*0080*/  UISETP.NE.U32.AND UP0, UPT, UR8, URZ, UPT ;  /* 0x000000ff0800728c */ /* 0x008fc8000bf05070 */
[----:B------:R-:W-:Y:S02]  /*0090*/  UISETP.NE.AND.EX UP0, UPT, UR9, URZ, UPT, UP0 ;  /* 0x000000ff0900728c */ /* 0x000fe4000bf05300 */
[----:B----4-:R-:W-:Y:S02]  /*00a0*/  ULOP3.LUT UR38, UR4, 0x1, URZ, 0xc0, !UPT ;  /* 0x0000000104267892 */ /* 0x010fe4000f8ec0ff */
[----:B------:R-:W-:Y:S01]  /*00b0*/  ULOP3.LUT UR37, UR4, 0x1, URZ, 0x3c, !UPT ;  /* 0x0000000104257892 */ /* 0x000fe2000f8e3cff */
[----:B--2---:R-:W-:-:S05]  /*00c0*/  SHF.R.U32.HI R63, RZ, 0x5, R74 ;  /* 0x00000005ff3f7819 */ /* 0x004fca000001164a */
[----:B------:R-:W1:Y:S02]  /*00d0*/  SHFL.IDX PT, R0, R63, RZ, 0x1f ;  /* 0x00001fff3f007589 */ /* 0x000e6400000e0000 */
[----:B-1----:R-:W-:Y:S01]  /*00e0*/  R2UR UR18, R0 ;  /* 0x00000000001272ca */ /* 0x002fe200000e0000 */
[----:B------:R-:W-:-:S14]  /*00f0*/  BRA.U UP0, `(.L_x_0) ;  /* 0x0000000100307547 */ /* 0x000fdc000b800000 */
[----:B------:R-:W1:Y:S02]  /*0100*/  LDCU.64 UR4, c[0x0][0x988] ;  /* 0x00013100ff0477ac */ /* 0x000e640008000a00 */
[----:B-1----:R-:W-:-:S04]  /*0110*/  UISETP.NE.U32.AND UP0, UPT, UR4, URZ, UPT ;  /* 0x000000ff0400728c */ /* 0x002fc8000bf05070 */
[----:B------:R-:W-:-:S09]  /*0120*/  UISETP.NE.AND.EX UP0, UPT, UR5, URZ, UPT, UP0 ;  /* 0x000000ff0500728c */ /* 0x000fd2000bf05300 */
[----:B------:R-:W-:Y:S05]  /*0130*/  BRA.U !UP0, `(.L_x_1) ;  /* 0x0000000108147547 */ /* 0x000fea000b800000 */
[----:B------:R-:W1:Y:S01]  /*0140*/  LDC.64 R2, c[0x0][0x988] ;  /* 0x00026200ff027b82 */ /* 0x000e620000000a00 */
[----:B------:R-:W1:Y:S02]  /*0150*/  LDCU.64 UR4, c[0x0][0x358] ;  /* 0x00006b00ff0477ac */ /* 0x000e640008000a00 */
[----:B-1----:R1:W5:Y:S01]  /*0160*/  LDG.E R27, desc[UR4][R2.64] ;  /* 0x00000004021b7981 */ /* 0x002362000c1e1900 */
[----:B------:R-:W-:Y:S01]  /*0170*/  HFMA2 R62, -RZ, RZ, 0, 5.9604644775390625e-08 ;  /* 0x00000001ff3e7431 */ /* 0x000fe200000001ff */
[----:B------:R-:W-:Y:S05]  /*0180*/  BRA `(.L_x_0) ;  /* 0x00000000000c7947 */ /* 0x000fea0003800000 */
.L_x_1:
[----:B------:R-:W1:Y:S01]  /*0190*/  LDCU UR4, c[0x0][0x980] ;  /* 0x00013000ff0477ac */ /* 0x000e620008000800 */
[----:B------:R-:W-:Y:S01]  /*01a0*/  HFMA2 R62, -RZ, RZ, 0, 5.9604644775390625e-08 ;  /* 0x00000001ff3e7431 */ /* 0x000fe200000001ff */
[----:B-1----:R-:W-:-:S07]  /*01b0*/  MOV R27, UR4 ;  /* 0x00000004001b7c02 */ /* 0x002fce0008000f00 */
.L_x_0:
[----:B------:R-:W2:Y:S02]  /*01c0*/  LDCU.64 UR4, c[0x0][0x9b0] ;  /* 0x00013600ff0477ac */ /* 0x000ea40008000a00 */
[----:B--2---:R-:W-:-:S04]  /*01d0*/  UISETP.NE.U32.AND UP0, UPT, UR4, URZ, UPT ;  /* 0x000000ff0400728c */ /* 0x004fc8000bf05070 */
[----:B------:R-:W-:-:S09]  /*01e0*/  UISETP.NE.AND.EX UP0, UPT, UR5, URZ, UPT, UP0 ;  /* 0x000000ff0500728c */ /* 0x000fd2000bf05300 */
[----:B------:R-:W-:Y:S05]  /*01f0*/  BRA.U UP0, `(.L_x_2) ;  /* 0x0000000100287547 */ /* 0x000fea000b800000 */
[----:B------:R-:W2:Y:S02]  /*0200*/  LDCU.64 UR4, c[0x0][0x9a8] ;  /* 0x00013500ff0477ac */ /* 0x000ea40008000a00 */
[----:B--2---:R-:W-:-:S04]  /*0210*/  UISETP.NE.U32.AND UP0, UPT, UR4, URZ, UPT ;  /* 0x000000ff0400728c */ /* 0x004fc8000bf05070 */
[----:B------:R-:W-:-:S09]  /*0220*/  UISETP.NE.AND.EX UP0, UPT, UR5, URZ, UPT, UP0 ;  /* 0x000000ff0500728c */ /* 0x000fd2000bf05300 */
[----:B------:R-:W-:Y:S05]  /*0230*/  BRA.U !UP0, `(.L_x_3) ;  /* 0x0000000108107547 */ /* 0x000fea000b800000 */
[----:B------:R-:W2:Y:S01]  /*0240*/  LDC.64 R24, c[0x0][0x9a8] ;  /* 0x00026a00ff187b82 */ /* 0x000ea20000000a00 */
[----:B------:R-:W2:Y:S02]  /*0250*/  LDCU.64 UR4, c[0x0][0x358] ;  /* 0x00006b00ff0477ac */ /* 0x000ea40008000a00 */
[----:B--2---:R2:W5:Y:S01]  /*0260*/  LDG.E R24, desc[UR4][R24.64] ;  /* 0x0000000418187981 */ /* 0x004562000c1e1900 */
[----:B------:R-:W-:Y:S05]  /*0270*/  BRA `(.L_x_2) ;  /* 0x0000000000087947 */ /* 0x000fea0003800000 */
.L_x_3:
[----:B------:R-:W2:Y:S02]  /*0280*/  LDCU UR4, c[0x0][0x9a0] ;  /* 0x00013400ff0477ac */ /* 0x000ea40008000800 */
[----:B--2---:R-:W-:Y:S02]  /*0290*/  MOV R24, UR4 ;  /* 0x0000000400187c02 */ /* 0x004fe40008000f00 */
.L_x_2:
[----:B------:R-:W-:Y:S01]  /*02a0*/  IMAD.U32 R0, RZ, RZ, UR18 ;  /* 0x00000012ff007e24 */ /* 0x000fe2000f8e00ff */
[----:B------:R-:W-:Y:S04]  /*02b0*/  BSSY.RECONVERGENT B0, `(.L_x_4) ;  /* 0x000000c000007945 */ /* 0x000fe80003800200 */
[C---:B------:R-:W-:Y:S02]  /*02c0*/  ISETP.NE.OR P2, PT, R0.reuse, 0x1, !P1 ;  /* 0x000000010000780c */ /* 0x040fe40004f45670 */
[----:B------:R-:W-:-:S11]  /*02d0*/  ISETP.NE.OR P0, PT, R0, 0x3, !P1 ;  /* 0x000000030000780c */ /* 0x000fd60004f05670 */
[----:B------:R-:W-:Y:S05]  /*02e0*/  @P2 BRA `(.L_x_5) ;  /* 0x0000000000202947 */ /* 0x000fea0003800000 */
[----:B------:R-:W3:Y:S02]  /*02f0*/  LDCU.64 UR4, c[0x0][0x348] ;  /* 0x00006900ff0477ac */ /* 0x000ee40008000a00 */
[----:B---3--:R-:W-:Y:S02]  /*0300*/  UIADD3 UR6, UP1, UPT, UR4, 0x80, URZ ;  /* 0x0000008004067890 */ /* 0x008fe4000ff3e0ff */
[----:B------:R-:W-:Y:S02]  /*0310*/  UIADD3 UR4, UP0, UPT, UR4, 0x200, URZ ;  /* 0x0000020004047890 */ /* 0x000fe4000ff1e0ff */
[----:B------:R-:W-:Y:S02]  /*0320*/  UIADD3.X UR7, UPT, UPT, URZ, UR5, URZ, UP1, !UPT ;  /* 0x00000005ff077290 */ /* 0x000fe40008ffe4ff */
[----:B------:R-:W-:-:S07]  /*0330*/  UIADD3.X UR5, UPT, UPT, URZ, UR5, URZ, UP0, !UPT ;  /* 0x00000005ff057290 */ /* 0x000fce00087fe4ff */
[----:B------:R3:W-:Y:S02]  /*0340*/  UTMACCTL.PF [UR6] ;  /* 0x00000000060079b9 */ /* 0x0007e40008040000 */
[----:B------:R3:W-:Y:S02]  /*0350*/  UTMACCTL.PF [UR4] ;  /* 0x00000000040079b9 */ /* 0x0007e40008040000 */
[----:B---3--:R-:W-:Y:S01]  /*0360*/  NOP ;  /* 0x0000000000007918 */ /* 0x008fe20000000000 */
.L_x_5:
[----:B------:R-:W-:Y:S05]  /*0370*/  BSYNC.RECONVERGENT B0 ;  /* 0x0000000000007941 */ /* 0x000fea0003800200 */
.L_x_4:
[----:B------:R-:W-:Y:S04]  /*0380*/  BSSY.RECONVERGENT B0, `(.L_x_6) ;  /* 0x000000a000007945 */ /* 0x000fe80003800200 */
        /* <DEDUP_REMOVED lines=9> */
.L_x_7:
[----:B------:R-:W-:Y:S05]  /*0420*/  BSYNC.RECONVERGENT B0 ;  /* 0x0000000000007941 */ /* 0x000fea0003800200 */
.L_x_6:
[----:B------:R-:W3:Y:S01]  /*0430*/  LDCU.64 UR4, c[0x0][0x988] ;  /* 0x00013100ff0477ac */ /* 0x000ee20008000a00 */
[----:B------:R-:W-:Y:S02]  /*0440*/  UISETP.EQ.U32.AND UP2, UPT, UR8, URZ, UPT ;  /* 0x000000ff0800728c */ /* 0x000fe4000bf42070 */
[----:B------:R-:W-:Y:S02]  /*0450*/  UPLOP3.LUT UP3, UPT, UPT, UPT, UPT, 0x80, 0x8 ;  /* 0x000000000008789c */ /* 0x000fe40003f6f070 */
[----:B---3--:R-:W-:-:S04]  /*0460*/  UISETP.NE.U32.AND UP0, UPT, UR4, URZ, UPT ;  /* 0x000000ff0400728c */ /* 0x008fc8000bf05070 */
[----:B------:R-:W-:-:S04]  /*0470*/  UISETP.NE.AND.EX UP1, UPT, UR5, URZ, UPT, UP0 ;  /* 0x000000ff0500728c */ /* 0x000fc8000bf25300 */
[----:B------:R-:W-:-:S04]  /*0480*/  UISETP.EQ.OR.EX UP4, UPT, UR9, URZ, !UP1, UP2 ;  /* 0x000000ff0900728c */ /* 0x000fc8000cf82720 */
[----:B------:R-:W-:-:S06]  /*0490*/  UP2UR UR4, UPR, URZ, 0x10 ;  /* 0x00000010ff047883 */ /* 0x000fcc0008000000 */
[----:B------:R-:W-:Y:S01]  /*04a0*/  MOV R66, UR4 ;  /* 0x0000000400427c02 */ /* 0x000fe20008000f00 */
[----:B------:R-:W-:Y:S06]  /*04b0*/  BRA.U !UP4, `(.L_x_8) ;  /* 0x000000010c207547 */ /* 0x000fec000b800000 */
[----:B------:R-:W-:Y:S01]  /*04c0*/  UISETP.NE.U32.AND UP2, UPT, UR8, URZ, UPT ;  /* 0x000000ff0800728c */ /* 0x000fe2000bf45070 */
[----:B-----5:R-:W-:Y:S01]  /*04d0*/  FSETP.NEU.AND P0, PT, R27, RZ, PT ;  /* 0x000000ff1b00720b */ /* 0x020fe20003f0d000 */
[----:B------:R-:W-:Y:S02]  /*04e0*/  USEL UR4, URZ, 0xffffffff, UP1 ;  /* 0xffffffffff047887 */ /* 0x000fe40008800000 */
[----:B------:R-:W-:-:S10]  /*04f0*/  UISETP.NE.AND.EX UP2, UPT, UR9, URZ, UPT, UP2 ;  /* 0x000000ff0900728c */ /* 0x000fd4000bf45320 */
[----:B------:R-:W-:Y:S01]  /*0500*/  VOTEU.ANY UP0, P0 ;  /* 0x0000000000ff7886 */ /* 0x000fe20000000100 */
[----:B------:R-:W-:-:S04]  /*0510*/  @!UP2 USEL UR4, URZ, 0xffffffff, UP0 ;  /* 0xffffffffff04a887 */ /* 0x000fc80008000000 */
[----:B------:R-:W-:-:S04]  /*0520*/  ULOP3.LUT UR4, UR4, 0x1, URZ, 0xc0, !UPT ;  /* 0x0000000104047892 */ /* 0x000fc8000f8ec0ff */
[----:B------:R-:W-:-:S11]  /*0530*/  UISETP.NE.U32.AND UP3, UPT, UR4, 0x1, UPT ;  /* 0x000000010400788c */ /* 0x000fd6000bf65070 */
.L_x_8:
[----:B------:R-:W3:Y:S01]  /*0540*/  SHFL.IDX PT, R0, R63, RZ, 0x1f ;  /* 0x00001fff3f007589 */ /* 0x000ee200000e0000 */
[----:B------:R-:W-:Y:S02]  /*0550*/  UISETP.NE.AND UP5, UPT, UR18, 0x2, UPT ;  /* 0x000000021200788c */ /* 0x000fe4000bfa5270 */
[----:B------:R-:W-:Y:S02]  /*0560*/  UISETP.NE.AND UP0, UPT, UR18, 0x2, UPT ;  /* 0x000000021200788c */ /* 0x000fe4000bf05270 */
[----:B------:R-:W-:Y:S02]  /*0570*/  UISETP.NE.OR UP2, UPT, UR38, URZ, UP5 ;  /* 0x000000ff2600728c */ /* 0x000fe4000af45670 */
[----:B------:R-:W-:-:S04]  /*0580*/  USEL UR69, URZ, 0x1, UP0 ;  /* 0x00000001ff457887 */ /* 0x000fc80008000000 */
[----:B------:R-:W-:Y:S02]  /*0590*/  PLOP3.LUT P3, PT, P1, PT, UP2, 0xae, 0xea ;  /* 0x0000000000ea781c */ /* 0x000fe40000f6f52e */
[----:B---3--:R-:W-:-:S13]  /*05a0*/  ISETP.NE.AND P0, PT, R0, RZ, PT ;  /* 0x000000ff0000720c */ /* 0x008fda0003f05270 */
[----:B------:R-:W-:Y:S05]  /*05b0*/  @P0 BRA `(.L_x_9) ;  /* 0x0000000000940947 */ /* 0x000fea0003800000 */
[----:B------:R-:W-:Y:S01]  /*05c0*/  ELECT P0, URZ, PT ;  /* 0x0000000000ff782f */ /* 0x000fe20003800000 */
[----:B------:R-:W-:-:S12]  /*05d0*/  BSSY.RECONVERGENT B0, `(.L_x_9) ;  /* 0x0000023000007945 */ /* 0x000fd80003800200 */
[----:B------:R-:W-:Y:S05]  /*05e0*/  @!P0 BRA `(.L_x_10) ;  /* 0x0000000000848947 */ /* 0x000fea0003800000 */
[----:B------:R-:W3:Y:S01]  /*05f0*/  S2UR UR5, SR_CgaCtaId ;  /* 0x00000000000579c3 */ /* 0x000ee20000008800 */
[----:B------:R-:W-:Y:S01]  /*0600*/  UMOV UR4, 0x400 ;  /* 0x0000040000047882 */ /* 0x000fe20000000000 */
[----:B------:R-:W-:Y:S02]  /*0610*/  UMOV UR6, 0x1 ;  /* 0x0000000100067882 */ /* 0x000fe40000000000 */
[----:B------:R-:W-:-:S04]  /*0620*/  UIADD3 UR6, UPT, UPT, -UR6, 0x100000, URZ ;  /* 0x0010000006067890 */ /* 0x000fc8000fffe1ff */
[----:B------:R-:W-:Y:S02]  /*0630*/  USHF.L.U32 UR7, UR6, 0xb, URZ ;  /* 0x0000000b06077899 */ /* 0x000fe400080006ff */
[----:B------:R-:W-:Y:S02]  /*0640*/  USHF.L.U32 UR6, UR6, 0x1, URZ ;  /* 0x0000000106067899 */ /* 0x000fe400080006ff */
[----:B---3--:R-:W-:Y:S01]  /*0650*/  ULEA UR4, UR5, UR4, 0x18 ;  /* 0x0000000405047291 */ /* 0x008fe2000f8ec0ff */
[----:B------:R-:W3:Y:S11]  /*0660*/  FENCE.VIEW.ASYNC.S ;  /* 0x00000000000073c6 */ /* 0x000ef60000000000 */
[----:B---3--:R3:W4:Y:S01]  /*0670*/  SYNCS.EXCH.64 URZ, [UR4], UR6 ;  /* 0x0000000604ff75b2 */ /* 0x0087220008000100 */
[----:B------:R3:W1:Y:S01]  /*0680*/  SYNCS.EXCH.64 URZ, [UR4+0x60], UR6 ;  /* 0x0000600604ff75b2 */ /* 0x0006620008000100 */
        /* <DEDUP_REMOVED lines=21> */
[----:B------:R3:W1:Y:S02]  /*07e0*/  SYNCS.EXCH.64 URZ, [UR4+0xb8], UR6 ;  /* 0x0000b80604ff75b2 */ /* 0x0006640008000100 */
[----:B---34-:R-:W-:Y:S01]  /*07f0*/  NOP ;  /* 0x0000000000007918 */ /* 0x018fe20000000000 */
.L_x_10:
[----:B------:R-:W-:Y:S05]  /*0800*/  BSYNC.RECONVERGENT B0 ;  /* 0x0000000000007941 */ /* 0x000fea0003800200 */
.L_x_9:
[----:B------:R-:W3:Y:S01]  /*0810*/  SHFL.IDX PT, R0, R63, RZ, 0x1f ;  /* 0x00001fff3f007589 */ /* 0x000ee200000e0000 */
[----:B------:R-:W-:Y:S01]  /*0820*/  NOP ;  /* 0x0000000000007918 */ /* 0x000fe20000000000 */
[----:B---3--:R-:W-:-:S13]  /*0830*/  ISETP.NE.AND P0, PT, R0, 0x1, PT ;  /* 0x000000010000780c */ /* 0x008fda0003f05270 */
[----:B------:R-:W-:Y:S05]  /*0840*/  @P0 BRA `(.L_x_11) ;  /* 0x0000000000580947 */ /* 0x000fea0003800000 */
[----:B------:R-:W3:Y:S01]  /*0850*/  S2UR UR5, SR_CgaCtaId ;  /* 0x00000000000579c3 */ /* 0x000ee20000008800 */
[----:B------:R-:W-:Y:S01]  /*0860*/  UMOV UR4, 0x400 ;  /* 0x0000040000047882 */ /* 0x000fe20000000000 */
[----:B------:R-:W-:Y:S01]  /*0870*/  UMOV UR8, 0x20 ;  /* 0x0000002000087882 */ /* 0x000fe20000000000 */
[----:B------:R-:W-:Y:S01]  /*0880*/  UMOV UR6, 0x80 ;  /* 0x0000008000067882 */ /* 0x000fe20000000000 */
[----:B------:R-:W-:-:S04]  /*0890*/  UIADD3 UR8, UPT, UPT, -UR8, 0x100000, URZ ;  /* 0x0010000008087890 */ /* 0x000fc8000fffe1ff */
[----:B------:R-:W-:Y:S02]  /*08a0*/  USHF.L.U32 UR9, UR8, 0xb, URZ ;  /* 0x0000000b08097899 */ /* 0x000fe400080006ff */
[----:B------:R-:W-:Y:S02]  /*08b0*/  USHF.L.U32 UR8, UR8, 0x1, URZ ;  /* 0x0000000108087899 */ /* 0x000fe400080006ff */
[----:B------:R-:W-:-:S04]  /*08c0*/  UIADD3 UR6, UPT, UPT, -UR6, 0x100000, URZ ;  /* 0x0010000006067890 */ /* 0x000fc8000fffe1ff */
[----:B------:R-:W-:Y:S02]  /*08d0*/  USHF.L.U32 UR7, UR6, 0xb, URZ ;  /* 0x0000000b06077899 */ /* 0x000fe400080006ff */
[----:B------:R-:W-:Y:S01]  /*08e0*/  USHF.L.U32 UR6, UR6, 0x1, URZ ;  /* 0x0000000106067899 */ /* 0x000fe200080006ff */
[----:B------:R-:W-:Y:S01]  /*08f0*/  ELECT P0, URZ, PT ;  /* 0x0000000000ff782f */ /* 0x000fe20003800000 */
[----:B---3--:R-:W-:Y:S01]  /*0900*/  ULEA UR4, UR5, UR4, 0x18 ;  /* 0x0000000405047291 */ /* 0x008fe2000f8ec0ff */
[----:B------:R-:W3:Y:S11]  /*0910*/  FENCE.VIEW.ASYNC.S ;  /* 0x00000000000073c6 */ /* 0x000ef60000000000 */
[----:B---3--:R3:W4:Y:S01]  /*0920*/  SYNCS.EXCH.64 URZ, [UR4+0xc0], UR8 ;  /* 0x0000c00804ff75b2 */ /* 0x0087220008000100 */
[----:B------:R3:W1:Y:S01]  /*0930*/  SYNCS.EXCH.64 URZ, [UR4+0xe0], UR6 ;  /* 0x0000e00604ff75b2 */ /* 0x0006620008000100 */
[----:B------:R3:W1:Y:S01]  /*0940*/  SYNCS.EXCH.64 URZ, [UR4+0xc8], UR8 ;  /* 0x0000c80804ff75b2 */ /* 0x0006620008000100 */
[----:B------:R3:W1:Y:S01]  /*0950*/  SYNCS.EXCH.64 URZ, [UR4+0xe8], UR6 ;  /* 0x0000e80604ff75b2 */ /* 0x0006620008000100 */
[----:B------:R3:W1:Y:S01]  /*0960*/  SYNCS.EXCH.64 URZ, [UR4+0xd0], UR8 ;  /* 0x0000d00804ff75b2 */ /* 0x0006620008000100 */
[----:B------:R3:W1:Y:S01]  /*0970*/  SYNCS.EXCH.64 URZ, [UR4+0xf0], UR6 ;  /* 0x0000f00604ff75b2 */ /* 0x0006620008000100 */
[----:B------:R3:W1:Y:S01]  /*0980*/  SYNCS.EXCH.64 URZ, [UR4+0xd8], UR8 ;  /* 0x0000d80804ff75b2 */ /* 0x0006620008000100 */
[----:B------:R3:W1:Y:S01]  /*0990*/  SYNCS.EXCH.64 URZ, [UR4+0xf8], UR6 ;  /* 0x0000f80604ff75b2 */ /* 0x0006620008000100 */
[----:B------:R-:W-:Y:S01]  /*09a0*/  NOP ;  /* 0x0000000000007918 */ /* 0x000fe20000000000 */
.L_x_11:
[----:B------:R-:W2:Y:S01]  /*09b0*/  SHFL.IDX PT, R0, R63, RZ, 0x1f ;  /* 0x00001fff3f007589 */ /* 0x000ea200000e0000 */
[----:B------:R-:W-:Y:S01]  /*09c0*/  NOP ;  /* 0x0000000000007918 */ /* 0x000fe20000000000 */
[----:B--2---:R-:W-:-:S13]  /*09d0*/  ISETP.NE.AND P0, PT, R0, 0x3, PT ;  /* 0x000000030000780c */ /* 0x004fda0003f05270 */
[----:B------:R-:W-:Y:S05]  /*09e0*/  @P0 BRA `(.L_x_12) ;  /* 0x0000000000300947 */ /* 0x000fea0003800000 */
[----:B------:R-:W2:Y:S01]  /*09f0*/  S2UR UR5, SR_CgaCtaId ;  /* 0x00000000000579c3 */ /* 0x000ea20000008800 */
[----:B---3--:R-:W-:Y:S01]  /*0a00*/  UMOV UR4, 0x400 ;  /* 0x0000040000047882 */ /* 0x008fe20000000000 */
[----:B------:R-:W-:Y:S01]  /*0a10*/  UMOV UR6, 0x20 ;  /* 0x0000002000067882 */ /* 0x000fe20000000000 */
[----:B------:R-:W-:Y:S01]  /*0a20*/  ELECT P0, URZ, PT ;  /* 0x0000000000ff782f */ /* 0x000fe20003800000 */
[----:B------:R-:W-:-:S04]  /*0a30*/  UIADD3 UR6, UPT, UPT, -UR6, 0x100000, URZ ;  /* 0x0010000006067890 */ /* 0x000fc8000fffe1ff */
[----:B------:R-:W-:Y:S02]  /*0a40*/  USHF.L.U32 UR7, UR6, 0xb, URZ ;  /* 0x0000000b06077899 */ /* 0x000fe400080006ff */
[----:B------:R-:W-:Y:S02]  /*0a50*/  USHF.L.U32 UR6, UR6, 0x1, URZ ;  /* 0x0000000106067899 */ /* 0x000fe400080006ff */
[----:B--2---:R-:W-:Y:S01]  /*0a60*/  ULEA UR4, UR5, UR4, 0x18 ;  /* 0x0000000405047291 */ /* 0x004fe2000f8ec0ff */
[----:B------:R-:W2:Y:S11]  /*0a70*/  FENCE.VIEW.ASYNC.S ;  /* 0x00000000000073c6 */ /* 0x000eb60000000000 */
[----:B--2---:R2:W3:Y:S01]  /*0a80*/  SYNCS.EXCH.64 URZ, [UR4+0x100], UR6 ;  /* 0x0001000604ff75b2 */ /* 0x0044e20008000100 */
[----:B------:R2:W1:Y:S01]  /*0a90*/  SYNCS.EXCH.64 URZ, [UR4+0x108], UR6 ;  /* 0x0001080604ff75b2 */ /* 0x0004620008000100 */
[----:B------:R-:W-:Y:S01]  /*0aa0*/  NOP ;  /* 0x0000000000007918 */ /* 0x000fe20000000000 */
.L_x_12:
[----:B------:R-:W4:Y:S01]  /*0ab0*/  SHFL.IDX PT, R0, R63, RZ, 0x1f ;  /* 0x00001fff3f007589 */ /* 0x000f2200000e0000 */
[----:B------:R-:W-:Y:S01]  /*0ac0*/  NOP ;  /* 0x0000000000007918 */ /* 0x000fe20000000000 */
[----:B----4-:R-:W-:-:S13]  /*0ad0*/  ISETP.NE.AND P0, PT, R0, 0x4, PT ;  /* 0x000000040000780c */ /* 0x010fda0003f05270 */
[----:B------:R-:W-:Y:S05]  /*0ae0*/  @P0 BRA `(.L_x_13) ;  /* 0x0000000000440947 */ /* 0x000fea0003800000 */
[----:B------:R-:W4:Y:S01]  /*0af0*/  S2UR UR5, SR_CgaCtaId ;  /* 0x00000000000579c3 */ /* 0x000f220000008800 */
[----:B--23--:R-:W-:Y:S01]  /*0b00*/  UMOV UR4, 0x1e0 ;  /* 0x000001e000047882 */ /* 0x00cfe20000000000 */
[----:B------:R-:W-:Y:S01]  /*0b10*/  UMOV UR6, 0x400 ;  /* 0x0000040000067882 */ /* 0x000fe20000000000 */
[----:B------:R-:W-:Y:S01]  /*0b20*/  USEL UR4, UR4, 0x1a0, UP3 ;  /* 0x000001a004047887 */ /* 0x000fe20009800000 */
[----:B------:R-:W-:Y:S01]  /*0b30*/  UMOV UR8, 0x1 ;  /* 0x0000000100087882 */ /* 0x000fe20000000000 */
[----:B------:R-:W-:Y:S01]  /*0b40*/  ELECT P0, URZ, PT ;  /* 0x0000000000ff782f */ /* 0x000fe20003800000 */
[----:B------:R-:W-:-:S04]  /*0b50*/  UIADD3 UR8, UPT, UPT, -UR8, 0x100000, URZ ;  /* 0x0010000008087890 */ /* 0x000fc8000fffe1ff */
[----:B------:R-:W-:Y:S02]  /*0b60*/  USHF.L.U32 UR9, UR8, 0xb, URZ ;  /* 0x0000000b08097899 */ /* 0x000fe400080006ff */
[----:B------:R-:W-:Y:S02]  /*0b70*/  USHF.L.U32 UR8, UR8, 0x1, URZ ;  /* 0x0000000108087899 */ /* 0x000fe400080006ff */
[----:B----4-:R-:W-:Y:S02]  /*0b80*/  ULEA UR6, UR5, UR6, 0x18 ;  /* 0x0000000605067291 */ /* 0x010fe4000f8ec0ff */
[----:B------:R-:W-:-:S04]  /*0b90*/  UIADD3 UR4, UPT, UPT, -UR4, 0x100000, URZ ;  /* 0x0010000004047890 */ /* 0x000fc8000fffe1ff */
[----:B------:R-:W-:Y:S02]  /*0ba0*/  USHF.L.U32 UR5, UR4, 0xb, URZ ;  /* 0x0000000b04057899 */ /* 0x000fe400080006ff */
[----:B------:R-:W-:Y:S01]  /*0bb0*/  USHF.L.U32 UR4, UR4, 0x1, URZ ;  /* 0x0000000104047899 */ /* 0x000fe200080006ff */
[----:B------:R-:W2:Y:S03]  /*0bc0*/  FENCE.VIEW.ASYNC.S ;  /* 0x00000000000073c6 */ /* 0x000ea60000000000 */
[----:B--2---:R4:W2:Y:S08]  /*0bd0*/  SYNCS.EXCH.64 URZ, [UR6+0x110], UR8 ;  /* 0x0001100806ff75b2 */ /* 0x0048b00008000100 */
[----:B------:R4:W3:Y:S02]  /*0be0*/  SYNCS.EXCH.64 URZ, [UR6+0x118], UR4 ;  /* 0x0001180406ff75b2 */ /* 0x0008e40008000100 */
[----:B----4-:R-:W-:Y:S01]  /*0bf0*/  NOP ;  /* 0x0000000000007918 */ /* 0x010fe20000000000 */
.L_x_13:
[----:B------:R-:W4:Y:S01]  /*0c00*/  SHFL.IDX PT, R0, R63, RZ, 0x1f ;  /* 0x00001fff3f007589 */ /* 0x000f2200000e0000 */
[----:B------:R-:W-:Y:S01]  /*0c10*/  ISETP.NE.OR P1, PT, RZ, UR18, !P1 ;  /* 0x00000012ff007c0c */ /* 0x000fe2000cf25670 */
[----:B------:R-:W-:Y:S01]  /*0c20*/  NOP ;  /* 0x0000000000007918 */ /* 0x000fe20000000000 */
[----:B----4-:R-:W-:-:S13]  /*0c30*/  ISETP.NE.AND P0, PT, R0, 0x5, PT ;  /* 0x000000050000780c */ /* 0x010fda0003f05270 */
[----:B------:R-:W-:Y:S05]  /*0c40*/  @P0 BRA `(.L_x_14) ;  /* 0x0000000000480947 */ /* 0x000fea0003800000 */
[----:B------:R-:W4:Y:S01]  /*0c50*/  S2UR UR5, SR_CgaCtaId ;  /* 0x00000000000579c3 */ /* 0x000f220000008800 */
[----:B--23--:R-:W-:Y:S01]  /*0c60*/  UMOV UR4, 0x400 ;  /* 0x0000040000047882 */ /* 0x00cfe20000000000 */
        /* <DEDUP_REMOVED lines=9> */
[----:B----4-:R-:W-:Y:S01]  /*0d00*/  ULEA UR4, UR5, UR4, 0x18 ;  /* 0x0000000405047291 */ /* 0x010fe2000f8ec0ff */
[----:B------:R-:W2:Y:S11]  /*0d10*/  FENCE.VIEW.ASYNC.S ;  /* 0x00000000000073c6 */ /* 0x000eb60000000000 */
[----:B--2---:R4:W2:Y:S01]  /*0d20*/  SYNCS.EXCH.64 URZ, [UR4+0x120], UR6 ;  /* 0x0001200604ff75b2 */ /* 0x0048a20008000100 */
[----:B------:R4:W3:Y:S01]  /*0d30*/  SYNCS.EXCH.64 URZ, [UR4+0x130], UR8 ;  /* 0x0001300804ff75b2 */ /* 0x0008e20008000100 */
[----:B------:R4:W1:Y:S01]  /*0d40*/  SYNCS.EXCH.64 URZ, [UR4+0x128], UR6 ;  /* 0x0001280604ff75b2 */ /* 0x0008620008000100 */
[----:B------:R4:W1:Y:S02]  /*0d50*/  SYNCS.EXCH.64 URZ, [UR4+0x138], UR8 ;  /* 0x0001380804ff75b2 */ /* 0x0008640008000100 */
[----:B----4-:R-:W-:Y:S01]  /*0d60*/  NOP ;  /* 0x0000000000007918 */ /* 0x010fe20000000000 */
.L_x_14:
[----:B--23--:R-:W2:Y:S01]  /*0d70*/  S2UR UR7, SR_CgaCtaId ;  /* 0x00000000000779c3 */ /* 0x00cea20000008800 */
[----:B------:R-:W-:Y:S01]  /*0d80*/  VOTEU.ALL UP0, P1 ;  /* 0x0000000000ff7886 */ /* 0x000fe20000800000 */
[----:B------:R-:W-:Y:S01]  /*0d90*/  UMOV UR4, 0x20 ;  /* 0x0000002000047882 */ /* 0x000fe20000000000 */
[----:B------:R-:W-:Y:S01]  /*0da0*/  NOP ;  /* 0x0000000000007918 */ /* 0x000fe20000000000 */
[----:B-1----:R-:W-:Y:S01]  /*0db0*/  LOP3.LUT R3, R74, 0x1f, RZ, 0xc0, !PT ;  /* 0x0000001f4a037812 */ /* 0x002fe200078ec0ff */
[----:B------:R-:W-:Y:S01]  /*0dc0*/  UISETP.NE.AND UP4, UPT, UR18, URZ, UPT ;  /* 0x000000ff1200728c */ /* 0x000fe2000bf85270 */
[----:B------:R-:W-:Y:S01]  /*0dd0*/  @!UP0 UMOV UR6, 0x400 ;  /* 0x0000040000068882 */ /* 0x000fe20000000000 */
[----:B------:R-:W-:-:S04]  /*0de0*/  @!UP0 UIADD3 UR4, UPT, UPT, -UR4, 0x100000, URZ ;  /* 0x0010000004048890 */ /* 0x000fc8000fffe1ff */
[----:B------:R-:W-:Y:S02]  /*0df0*/  @!UP0 USHF.L.U32 UR5, UR4, 0xb, URZ ;  /* 0x0000000b04058899 */ /* 0x000fe400080006ff */
[----:B------:R-:W-:Y:S02]  /*0e00*/  @!UP0 USHF.L.U32 UR4, UR4, 0x1, URZ ;  /* 0x0000000104048899 */ /* 0x000fe400080006ff */
[----:B--2---:R-:W-:Y:S01]  /*0e10*/  @!UP0 ULEA UR6, UR7, UR6, 0x18 ;  /* 0x0000000607068291 */ /* 0x004fe2000f8ec0ff */
[----:B------:R-:W1:Y:S01]  /*0e20*/  LDCU UR7, c[0x0][0x36c] ;  /* 0x00006d80ff0777ac */ /* 0x000e620008000800 */
[----:B------:R-:W-:Y:S01]  /*0e30*/  VOTEU.ALL UP0, P1 ;  /* 0x0000000000ff7886 */ /* 0x000fe20000800000 */
[----:B------:R-:W2:Y:S09]  /*0e40*/  FENCE.VIEW.ASYNC.S ;  /* 0x00000000000073c6 */ /* 0x000eb20000000000 */
[----:B--2---:R2:W3:Y:S01]  /*0e50*/  @!UP0 SYNCS.EXCH.64 URZ, [UR6+0x140], UR4 ;  /* 0x0001400406ff85b2 */ /* 0x0044e20008000100 */
[----:B-1----:R-:W-:-:S09]  /*0e60*/  UISETP.EQ.U32.AND UP6, UPT, UR7, 0x1, UPT ;  /* 0x000000010700788c */ /* 0x002fd2000bfc2070 */
[----:B--2---:R-:W-:Y:S05]  /*0e70*/  BRA.U !UP6, `(.L_x_15) ;  /* 0x000000010e087547 */ /* 0x004fea000b800000 */
[----:B---3--:R-:W-:Y:S01]  /*0e80*/  UCGABAR_ARV ;  /* 0x00000000000079c7 */ /* 0x008fe20008000000 */
[----:B------:R-:W-:Y:S05]  /*0e90*/  BRA `(.L_x_16) ;  /* 0x0000000000047947 */ /* 0x000fea0003800000 */
.L_x_15:
[----:B---3--:R-:W-:Y:S01]  /*0ea0*/  NOP ;  /* 0x0000000000007918 */ /* 0x008fe20000000000 */
.L_x_16:
[----:B------:R-:W1:Y:S01]  /*0eb0*/  S2UR UR22, SR_CTAID.X ;  /* 0x00000000001679c3 */ /* 0x000e620000002500 */
[----:B------:R-:W-:-:S05]  /*0ec0*/  CS2R.32 R65, SR_CgaSize ;  /* 0x0000000000417805 */ /* 0x000fca0000008a00 */
[----:B------:R-:W-:-:S05]  /*0ed0*/  IMAD R65, R65, -0xa0, RZ ;  /* 0xffffff6041417824 */ /* 0x000fca00078e02ff */
[----:B------:R-:W-:-:S14]  /*0ee0*/  R2UR UR5, R65 ;  /* 0x00000000410572ca */ /* 0x000fdc00000e0000 */
[----:B------:R-:W2:Y:S01]  /*0ef0*/  LDCU UR5, c[0x0][UR5+0x2b0] ;  /* 0x00005600050577ac */ /* 0x000ea20008000800 */
[----:B------:R-:W-:-:S05]  /*0f00*/  CS2R.32 R65, SR_CgaSize ;  /* 0x0000000000417805 */ /* 0x000fca0000008a00 */
[----:B------:R-:W-:-:S05]  /*0f10*/  IMAD R65, R65, -0xa0, RZ ;  /* 0xffffff6041417824 */ /* 0x000fca00078e02ff */
[----:B------:R-:W-:-:S14]  /*0f20*/  R2UR UR4, R65 ;  /* 0x00000000410472ca */ /* 0x000fdc00000e0000 */
[----:B------:R-:W3:Y:S01]  /*0f30*/  LDCU UR4, c[0x0][UR4+0x2b4] ;  /* 0x00005680040477ac */ /* 0x000ee20008000800 */
[----:B------:R-:W4:Y:S01]  /*0f40*/  S2UR UR19, SR_CTAID.Y ;  /* 0x00000000001379c3 */ /* 0x000f220000002600 */
[----:B------:R-:W-:-:S05]  /*0f50*/  CS2R.32 R65, SR_CgaSize ;  /* 0x0000000000417805 */ /* 0x000fca0000008a00 */
[----:B------:R-:W-:-:S05]  /*0f60*/  IMAD R65, R65, -0xa0, RZ ;  /* 0xffffff6041417824 */ /* 0x000fca00078e02ff */
[----:B------:R-:W-:-:S14]  /*0f70*/  R2UR UR7, R65 ;  /* 0x00000000410772ca */ /* 0x000fdc00000e0000 */
[----:B------:R-:W3:Y:S01]  /*0f80*/  LDCU UR7, c[0x0][UR7+0x2a0] ;  /* 0x00005400070777ac */ /* 0x000ee20008000800 */
[----:B------:R-:W-:-:S05]  /*0f90*/  CS2R.32 R65, SR_CgaSize ;  /* 0x0000000000417805 */ /* 0x000fca0000008a00 */
[----:B------:R-:W-:-:S05]  /*0fa0*/  IMAD R65, R65, -0xa0, RZ ;  /* 0xffffff6041417824 */ /* 0x000fca00078e02ff */
[----:B------:R-:W-:-:S14]  /*0fb0*/  R2UR UR8, R65 ;  /* 0x00000000410872ca */ /* 0x000fdc00000e0000 */
[----:B------:R-:W3:Y:S01]  /*0fc0*/  LDCU UR8, c[0x0][UR8+0x2a4] ;  /* 0x00005480080877ac */ /* 0x000ee20008000800 */
[----:B------:R-:W3:Y:S01]  /*0fd0*/  LDCU UR20, c[0x0][0xc24] ;  /* 0x00018480ff1477ac */ /* 0x000ee20008000800 */
[----:B------:R-:W3:Y:S01]  /*0fe0*/  LDCU UR39, c[0x0][0xc24] ;  /* 0x00018480ff2777ac */ /* 0x000ee20008000800 */
[----:B-1----:R-:W-:Y:S01]  /*0ff0*/  I2FP.F32.U32 R2, UR22 ;  /* 0x0000001600027c45 */ /* 0x002fe20008201000 */
[----:B------:R-:W1:Y:S04]  /*1000*/  LDCU UR24, c[0x0][0xc30] ;  /* 0x00018600ff1877ac */ /* 0x000e680008000800 */
[----:B--2---:R-:W-:Y:S01]  /*1010*/  FMUL R2, R2, UR5 ;  /* 0x0000000502027c20 */ /* 0x004fe20008400000 */
[----:B----4-:R-:W-:-:S05]  /*1020*/  I2FP.F32.U32 R0, UR19 ;  /* 0x0000001300007c45 */ /* 0x010fca0008201000 */
[----:B------:R-:W2:Y:S01]  /*1030*/  F2I.U32.TRUNC.NTZ R2, R2 ;  /* 0x0000000200027305 */ /* 0x000ea2000020f000 */
[----:B---3--:R-:W-:-:S07]  /*1040*/  FMUL R0, R0, UR4 ;  /* 0x0000000400007c20 */ /* 0x008fce0008400000 */
[----:B------:R-:W3:Y:S01]  /*1050*/  F2I.U32.TRUNC.NTZ R0, R0 ;  /* 0x0000000000007305 */ /* 0x000ee2000020f000 */
[----:B--2---:R-:W-:Y:S02]  /*1060*/  R2UR UR4, R2 ;  /* 0x00000000020472ca */ /* 0x004fe400000e0000 */
[----:B------:R-:W-:Y:S02]  /*1070*/  PRMT R2, RZ, 0x7610, R2 ;  /* 0x00007610ff027816 */ /* 0x000fe40000000002 */
[----:B---3--:R-:W-:Y:S02]  /*1080*/  R2UR UR6, R0 ;  /* 0x00000000000672ca */ /* 0x008fe400000e0000 */
[----:B------:R-:W-:-:S07]  /*1090*/  PRMT R0, RZ, 0x7610, R0 ;  /* 0x00007610ff007816 */ /* 0x000fce0000000000 */
[----:B------:R-:W-:-:S04]  /*10a0*/  UIADD3 UR5, UPT, UPT, -UR4, URZ, URZ ;  /* 0x000000ff04057290 */ /* 0x000fc8000fffe1ff */
[----:B------:R-:W-:Y:S02]  /*10b0*/  UIMAD UR5, UR7, UR5, UR22 ;  /* 0x00000005070572a4 */ /* 0x000fe4000f8e0216 */
[----:B------:R-:W-:-:S04]  /*10c0*/  UIADD3 UR4, UPT, UPT, -UR6, URZ, URZ ;  /* 0x000000ff06047290 */ /* 0x000fc8000fffe1ff */
[----:B------:R-:W-:Y:S01]  /*10d0*/  IMAD.U32 R65, RZ, RZ, UR5 ;  /* 0x00000005ff417e24 */ /* 0x000fe2000f8e00ff */
[----:B------:R-:W-:-:S06]  /*10e0*/  UIMAD UR4, UR8, UR4, UR19 ;  /* 0x00000004080472a4 */ /* 0x000fcc000f8e0213 */
[----:B------:R-:W-:Y:S01]  /*10f0*/  IMAD.U32 R64, RZ, RZ, UR4 ;  /* 0x00000004ff407e24 */ /* 0x000fe2000f8e00ff */
[----:B-1----:R-:W-:Y:S06]  /*1100*/  BRA.U UP4, `(.L_x_17) ;  /* 0x0000000104307547 */ /* 0x002fec000b800000 */
[----:B------:R-:W-:Y:S01]  /*1110*/  R2UR UR5, R64 ;  /* 0x00000000400572ca */ /* 0x000fe200000e0000 */
[----:B------:R-:W-:Y:S01]  /*1120*/  UMOV UR7, 0x3 ;  /* 0x0000000300077882 */ /* 0x000fe20000000000 */
[----:B------:R-:W-:-:S11]  /*1130*/  R2UR UR4, R65 ;  /* 0x00000000410472ca */ /* 0x000fd600000e0000 */
[----:B------:R-:W-:-:S04]  /*1140*/  UISETP.NE.AND UP0, UPT, UR5, URZ, UPT ;  /* 0x000000ff0500728c */ /* 0x000fc8000bf05270 */
[----:B------:R-:W-:Y:S02]  /*1150*/  UISETP.LT.U32.OR UP0, UPT, UR4, 0x2, !UP0 ;  /* 0x000000020400788c */ /* 0x000fe4000c701470 */
[----:B------:R-:W-:Y:S02]  /*1160*/  ULOP3.LUT UR4, UR4, 0xfffffffe, URZ, 0xc0, !UPT ;  /* 0xfffffffe04047892 */ /* 0x000fe4000f8ec0ff */
[----:B------:R-:W-:Y:S02]  /*1170*/  USEL UR6, URZ, 0x1, !UP0 ;  /* 0x00000001ff067887 */ /* 0x000fe4000c000000 */
[----:B------:R-:W-:Y:S02]  /*1180*/  USEL UR5, URZ, 0x2, !UP0 ;  /* 0x00000002ff057887 */ /* 0x000fe4000c000000 */
[----:B------:R-:W-:Y:S02]  /*1190*/  USHF.L.U32 UR4, UR7, UR4, URZ ;  /* 0x0000000407047299 */ /* 0x000fe400080006ff */
[----:B------:R-:W-:-:S04]  /*11a0*/  UIADD3 UR5, UPT, UPT, UR6, UR5, URZ ;  /* 0x0000000506057290 */ /* 0x000fc8000fffe0ff */
[----:B------:R-:W-:Y:S02]  /*11b0*/  IMAD.U32 R0, RZ, RZ, UR4 ;  /* 0x00000004ff007e24 */ /* 0x000fe4000f8e00ff */
[----:B------:R-:W-:-:S07]  /*11c0*/  IMAD.U32 R2, RZ, RZ, UR5 ;  /* 0x00000005ff027e24 */ /* 0x000fce000f8e00ff */
.L_x_17:
[----:B------:R-:W1:Y:S01]  /*11d0*/  S2UR UR48, SR_CTAID.Z ;  /* 0x00000000003079c3 */ /* 0x000e620000002700 */
[----:B------:R-:W-:Y:S01]  /*11e0*/  UISETP.GE.AND UP0, UPT, UR20, 0x1, UPT ;  /* 0x000000011400788c */ /* 0x000fe2000bf06270 */
[----:B------:R-:W-:-:S08]  /*11f0*/  UMOV UR45, UR22 ;  /* 0x00000016002d7c82 */ /* 0x000fd00008000000 */
[----:B------:R-:W-:Y:S05]  /*1200*/  BRA.U !UP0, `(.L_x_18) ;  /* 0x0000000108d47547 */ /* 0x000fea000b800000 */
[----:B------:R-:W2:Y:S01]  /*1210*/  LDCU.128 UR12, c[0x0][0xc10] ;  /* 0x00018200ff0c77ac */ /* 0x000ea20008000c00 */
[----:B------:R-:W3:Y:S01]  /*1220*/  LDCU UR21, c[0x0][0xc0c] ;  /* 0x00018180ff1577ac */ /* 0x000ee20008000800 */
[----:B------:R-:W4:Y:S01]  /*1230*/  LDCU UR6, c[0x0][0x370] ;  /* 0x00006e00ff0677ac */ /* 0x000f220008000800 */
[----:B------:R-:W1:Y:S01]  /*1240*/  LDCU UR7, c[0x0][0x374] ;  /* 0x00006e80ff0777ac */ /* 0x000e620008000800 */
[----:B------:R-:W1:Y:S01]  /*1250*/  LDCU UR23, c[0x0][0xc20] ;  /* 0x00018400ff1777ac */ /* 0x000e620008000800 */
[----:B--2---:R-:W-:Y:S02]  /*1260*/  UIMAD.WIDE.U32 UR4, UR22, UR12, URZ ;  /* 0x0000000c160472a5 */ /* 0x004fe4000f8e00ff */
[----:B---3--:R-:W-:Y:S01]  /*1270*/  UISETP.NE.AND UP0, UPT, UR21, 0x1, UPT ;  /* 0x000000011500788c */ /* 0x008fe2000bf05270 */
[----:B------:R-:W2:Y:S01]  /*1280*/  LDCU.64 UR8, c[0x0][0xc28] ;  /* 0x00018500ff0877ac */ /* 0x000ea20008000a00 */
[----:B----4-:R-:W-:-:S03]  /*1290*/  UIMAD.WIDE.U32 UR10, UR6, UR12, URZ ;  /* 0x0000000c060a72a5 */ /* 0x010fc6000f8e00ff */
[----:B------:R-:W-:Y:S01]  /*12a0*/  UMOV UR4, UR5 ;  /* 0x0000000500047c82 */ /* 0x000fe20008000000 */
[----:B------:R-:W-:Y:S02]  /*12b0*/  UISETP.NE.AND UP2, UPT, UR20, 0x1, UPT ;  /* 0x000000011400788c */ /* 0x000fe4000bf45270 */
[----:B------:R-:W-:Y:S01]  /*12c0*/  USHF.R.U32.HI UR4, URZ, UR13, UR4 ;  /* 0x0000000dff047299 */ /* 0x000fe20008011604 */
[----:B------:R-:W-:Y:S01]  /*12d0*/  UMOV UR10, UR11 ;  /* 0x0000000b000a7c82 */ /* 0x000fe20008000000 */
[----:B------:R-:W-:Y:S02]  /*12e0*/  UIMAD.WIDE.U32 UR16, UR19, UR15, URZ ;  /* 0x0000000f131072a5 */ /* 0x000fe4000f8e00ff */
[----:B------:R-:W-:Y:S02]  /*12f0*/  USEL UR5, UR22, UR4, !UP0 ;  /* 0x0000000416057287 */ /* 0x000fe4000c000000 */
[----:B------:R-:W-:Y:S02]  /*1300*/  @UP0 USHF.R.U32.HI UR6, URZ, UR13, UR10 ;  /* 0x0000000dff060299 */ /* 0x000fe4000801160a */
[----:B------:R-:W-:-:S02]  /*1310*/  UISETP.NE.AND UP0, UPT, UR14, 0x1, UPT ;  /* 0x000000010e00788c */ /* 0x000fc4000bf05270 */
[----:B-1----:R-:W-:Y:S02]  /*1320*/  UIMAD.WIDE.U32 UR10, UR7, UR15, URZ ;  /* 0x0000000f070a72a5 */ /* 0x002fe4000f8e00ff */
[----:B--2---:R-:W-:Y:S01]  /*1330*/  UIMAD.WIDE.U32 UR12, UR6, UR8, URZ ;  /* 0x00000008060c72a5 */ /* 0x004fe2000f8e00ff */
[----:B------:R-:W-:Y:S01]  /*1340*/  UMOV UR4, UR17 ;  /* 0x0000001100047c82 */ /* 0x000fe20008000000 */
[----:B------:R-:W-:-:S03]  /*1350*/  UIADD3 UR45, UPT, UPT, -UR5, URZ, URZ ;  /* 0x000000ff052d7290 */ /* 0x000fc6000fffe1ff */
[----:B------:R-:W-:Y:S01]  /*1360*/  UMOV UR10, UR11 ;  /* 0x0000000b000a7c82 */ /* 0x000fe20008000000 */
[----:B------:R-:W-:Y:S02]  /*1370*/  USHF.R.U32.HI UR4, URZ, UR23, UR4 ;  /* 0x00000017ff047299 */ /* 0x000fe40008011604 */
[----:B------:R-:W-:Y:S01]  /*1380*/  @UP0 USHF.R.U32.HI UR7, URZ, UR23, UR10 ;  /* 0x00000017ff070299 */ /* 0x000fe2000801160a */
[----:B------:R-:W-:Y:S01]  /*1390*/  UMOV UR12, UR13 ;  /* 0x0000000d000c7c82 */ /* 0x000fe20008000000 */
[----:B------:R-:W-:Y:S02]  /*13a0*/  USEL UR4, UR19, UR4, !UP0 ;  /* 0x0000000413047287 */ /* 0x000fe4000c000000 */
[----:B------:R-:W-:Y:S02]  /*13b0*/  UIMAD.WIDE.U32 UR10, UR7, UR8, URZ ;  /* 0x00000008070a72a5 */ /* 0x000fe4000f8e00ff */
[----:B------:R-:W-:Y:S02]  /*13c0*/  @UP2 USHF.R.U32.HI UR6, URZ, UR9, UR12 ;  /* 0x00000009ff062299 */ /* 0x000fe4000801160c */
[----:B------:R-:W-:-:S02]  /*13d0*/  UIMAD.WIDE.U32 UR12, UR4, UR8, URZ ;  /* 0x00000008040c72a5 */ /* 0x000fc4000f8e00ff */
[----:B------:R-:W-:Y:S01]  /*13e0*/  UIMAD UR45, UR21, UR45, UR22 ;  /* 0x0000002d152d72a4 */ /* 0x000fe2000f8e0216 */
[----:B------:R-:W-:Y:S02]  /*13f0*/  UMOV UR10, UR11 ;  /* 0x0000000b000a7c82 */ /* 0x000fe40008000000 */
[----:B------:R-:W-:Y:S02]  /*1400*/  @UP2 USHF.R.U32.HI UR7, URZ, UR9, UR10 ;  /* 0x00000009ff072299 */ /* 0x000fe4000801160a */
[----:B------:R-:W-:Y:S02]  /*1410*/  UIMAD UR10, UR6, UR20, URZ ;  /* 0x00000014060a72a4 */ /* 0x000fe4000f8e02ff */
[----:B------:R-:W-:-:S04]  /*1420*/  UIMAD UR7, UR7, UR20, URZ ;  /* 0x00000014070772a4 */ /* 0x000fc8000f8e02ff */
[----:B------:R-:W-:-:S03]  /*1430*/  UISETP.GE.AND UP0, UPT, UR4, UR7, UPT ;  /* 0x000000070400728c */ /* 0x000fc6000bf06270 */
[----:B------:R-:W-:Y:S01]  /*1440*/  UMOV UR7, UR13 ;  /* 0x0000000d00077c82 */ /* 0x000fe20008000000 */
[----:B------:R-:W-:Y:S02]  /*1450*/  UISETP.GE.OR UP0, UPT, UR5, UR10, UP0 ;  /* 0x0000000a0500728c */ /* 0x000fe40008706670 */
[----:B------:R-:W-:Y:S02]  /*1460*/  UIMAD.WIDE.U32 UR10, UR5, UR8, URZ ;  /* 0x00000008050a72a5 */ /* 0x000fe4000f8e00ff */
[----:B------:R-:W-:Y:S02]  /*1470*/  USHF.R.U32.HI UR7, URZ, UR9, UR7 ;  /* 0x00000009ff077299 */ /* 0x000fe40008011607 */
[----:B------:R-:W-:Y:S02]  /*1480*/  UIADD3 UR10, UPT, UPT, -UR4, URZ, URZ ;  /* 0x000000ff040a7290 */ /* 0x000fe4000fffe1ff */
[----:B------:R-:W-:Y:S02]  /*1490*/  USEL UR7, UR4, UR7, !UP2 ;  /* 0x0000000704077287 */ /* 0x000fe4000d000000 */
[----:B------:R-:W-:Y:S01]  /*14a0*/  UIMAD UR10, UR14, UR10, UR19 ;  /* 0x0000000a0e0a72a4 */ /* 0x000fe2000f8e0213 */
[----:B------:R-:W-:-:S02]  /*14b0*/  @!UP0 UMOV UR8, UR11 ;  /* 0x0000000b00088c82 */ /* 0x000fc40008000000 */
[----:B------:R-:W-:Y:S02]  /*14c0*/  @!UP0 USHF.R.U32.HI UR8, URZ, UR9, UR8 ;  /* 0x00000009ff088299 */ /* 0x000fe40008011608 */
[----:B------:R-:W-:Y:S02]  /*14d0*/  UIADD3 UR9, UPT, UPT, -UR7, URZ, URZ ;  /* 0x000000ff07097290 */ /* 0x000fe4000fffe1ff */
[----:B------:R-:W-:Y:S02]  /*14e0*/  @!UP0 USEL UR8, UR5, UR8, !UP2 ;  /* 0x0000000805088287 */ /* 0x000fe4000d000000 */
[----:B------:R-:W-:Y:S02]  /*14f0*/  UIMAD UR9, UR20, UR9, UR4 ;  /* 0x00000009140972a4 */ /* 0x000fe4000f8e0204 */
[----:B------:R-:W-:Y:S02]  /*1500*/  @!UP0 UIADD3 UR7, UPT, UPT, UR7, -UR8, URZ ;  /* 0x8000000807078290 */ /* 0x000fe4000fffe0ff */
[----:B------:R-:W-:-:S02]  /*1510*/  @!UP0 UIMAD UR6, UR9, UR6, UR8 ;  /* 0x00000006090682a4 */ /* 0x000fc4000f8e0208 */
[----:B------:R-:W-:-:S04]  /*1520*/  @!UP0 UIMAD UR4, UR7, UR20, UR5 ;  /* 0x00000014070482a4 */ /* 0x000fc8000f8e0205 */
[----:B------:R-:W-:Y:S01]  /*1530*/  UIMAD UR19, UR4, UR14, UR10 ;  /* 0x0000000e041372a4 */ /* 0x000fe2000f8e020a */
[----:B------:R-:W-:Y:S02]  /*1540*/  @!UP0 UMOV UR5, UR6 ;  /* 0x0000000600058c82 */ /* 0x000fe40008000000 */
[----:B------:R-:W-:-:S12]  /*1550*/  UIMAD UR45, UR5, UR21, UR45 ;  /* 0x00000015052d72a4 */ /* 0x000fd8000f8e022d */
.L_x_18:
[----:B------:R-:W-:-:S09]  /*1560*/  UISETP.NE.AND UP0, UPT, UR24, 0x1, UPT ;  /* 0x000000011800788c */ /* 0x000fd2000bf05270 */
[----:B------:R-:W-:Y:S05]  /*1570*/  BRA.U UP0, `(.L_x_19) ;  /* 0x0000000100407547 */ /* 0x000fea000b800000 */
[----:B------:R-:W2:Y:S01]  /*1580*/  LDCU.128 UR8, c[0x0][0xc10] ;  /* 0x00018200ff0877ac */ /* 0x000ea20008000c00 */
[----:B------:R-:W3:Y:S01]  /*1590*/  LDCU UR12, c[0x0][0xc0c] ;  /* 0x00018180ff0c77ac */ /* 0x000ee20008000800 */
[----:B------:R-:W4:Y:S01]  /*15a0*/  LDCU UR13, c[0x0][0xc20] ;  /* 0x00018400ff0d77ac */ /* 0x000f220008000800 */
[----:B--2---:R-:W-:Y:S02]  /*15b0*/  UIMAD.WIDE.U32 UR4, UR45, UR8, URZ ;  /* 0x000000082d0472a5 */ /* 0x004fe4000f8e00ff */
[----:B------:R-:W-:Y:S02]  /*15c0*/  UIMAD.WIDE.U32 UR6, UR19, UR11, URZ ;  /* 0x0000000b130672a5 */ /* 0x000fe4000f8e00ff */
[----:B---3--:R-:W-:Y:S02]  /*15d0*/  UISETP.NE.AND UP0, UPT, UR12, 0x1, UPT ;  /* 0x000000010c00788c */ /* 0x008fe4000bf05270 */
[----:B------:R-:W-:-:S03]  /*15e0*/  USHF.R.U32.HI UR5, URZ, UR9, UR5 ;  /* 0x00000009ff057299 */ /* 0x000fc60008011605 */
[----:B------:R-:W-:Y:S01]  /*15f0*/  UMOV UR4, UR7 ;  /* 0x0000000700047c82 */ /* 0x000fe20008000000 */
[----:B------:R-:W-:Y:S02]  /*1600*/  USEL UR5, UR45, UR5, !UP0 ;  /* 0x000000052d057287 */ /* 0x000fe4000c000000 */
[----:B------:R-:W-:Y:S02]  /*1610*/  UISETP.NE.AND UP0, UPT, UR10, 0x1, UPT ;  /* 0x000000010a00788c */ /* 0x000fe4000bf05270 */
[----:B----4-:R-:W-:-:S04]  /*1620*/  USHF.R.U32.HI UR4, URZ, UR13, UR4 ;  /* 0x0000000dff047299 */ /* 0x010fc80008011604 */
[----:B------:R-:W-:-:S04]  /*1630*/  USEL UR4, UR19, UR4, !UP0 ;  /* 0x0000000413047287 */ /* 0x000fc8000c000000 */
[----:B------:R-:W-:Y:S02]  /*1640*/  UIADD3 UR6, UPT, UPT, -UR4, UR5, URZ ;  /* 0x0000000504067290 */ /* 0x000fe4000fffe1ff */
[----:B------:R-:W-:Y:S02]  /*1650*/  UIADD3 UR4, UPT, UPT, UR4, -UR5, URZ ;  /* 0x8000000504047290 */ /* 0x000fe4000fffe0ff */
[----:B------:R-:W-:Y:S02]  /*1660*/  UIMAD UR19, UR6, UR10, UR19 ;  /* 0x0000000a061372a4 */ /* 0x000fe4000f8e0213 */
[----:B------:R-:W-:-:S12]  /*1670*/  UIMAD UR45, UR4, UR12, UR45 ;  /* 0x0000000c042d72a4 */ /* 0x000fd8000f8e022d */
.L_x_19:
[----:B------:R-:W-:Y:S05]  /*1680*/  BRA.U !UP6, `(.L_x_20) ;  /* 0x000000010e0c7547 */ /* 0x000fea000b800000 */
[----:B------:R-:W-:Y:S01]  /*1690*/  UCGABAR_WAIT ;  /* 0x0000000000007dc7 */ /* 0x000fe20008000000 */
[----:B------:R-:W-:Y:S01]  /*16a0*/  CCTL.IVALL ;  /* 0x00000000ff00798f */ /* 0x000fe20002000000 */
[----:B------:R-:W-:Y:S05]  /*16b0*/  BRA `(.L_x_21) ;  /* 0x0000000000047947 */ /* 0x000fea0003800000 */
.L_x_20:
[----:B------:R-:W-:Y:S06]  /*16c0*/  BAR.SYNC.DEFER_BLOCKING 0x0 ;  /* 0x0000000000007b1d */ /* 0x000fec0000010000 */
.L_x_21:
[----:B------:R-:W-:Y:S05]  /*16d0*/  BRA.U UP5, `(.L_x_22) ;  /* 0x0000001d05b07547 */ /* 0x000fea000b800000 */
[----:B------:R-:W2:Y:S01]  /*16e0*/  LDCU UR5, c[0x0][0x388] ;  /* 0x00007100ff0577ac */ /* 0x000ea20008000800 */
[----:B------:R-:W-:Y:S01]  /*16f0*/  PLOP3.LUT P1, PT, PT, PT, UP3, 0x80, 0x8 ;  /* 0x000000000008781c */ /* 0x000fe20003f2f038 */
[----:B------:R-:W-:Y:S01]  /*1700*/  IMAD.MOV.U32 R2, RZ, RZ, RZ ;  /* 0x000000ffff027224 */ /* 0x000fe200078e00ff */
[----:B------:R-:W-:Y:S01]  /*1710*/  ISETP.EQ.OR P2, PT, R3, RZ, P3 ;  /* 0x000000ff0300720c */ /* 0x000fe20001f42670 */
[----:B------:R-:W3:Y:S01]  /*1720*/  LDCU UR8, c[0x0][0x38c] ;  /* 0x00007180ff0877ac */ /* 0x000ee20008000800 */
[----:B------:R-:W-:Y:S01]  /*1730*/  PLOP3.LUT P1, PT, P1, PT, PT, 0x8, 0x80 ;  /* 0x000000000080781c */ /* 0x000fe20000f2e170 */
[----:B------:R-:W4:Y:S01]  /*1740*/  LDCU.64 UR6, c[0x0][0x390] ;  /* 0x00007200ff0677ac */ /* 0x000f220008000a00 */
[----:B------:R-:W-:Y:S02]  /*1750*/  USHF.L.U32 UR54, UR22, 0x6, URZ ;  /* 0x0000000616367899 */ /* 0x000fe400080006ff */
[----:B------:R-:W-:Y:S01]  /*1760*/  UISETP.NE.AND UP1, UPT, UR18, URZ, UPT ;  /* 0x000000ff1200728c */ /* 0x000fe2000bf25270 */
[----:B------:R-:W1:Y:S01]  /*1770*/  LDCU UR53, c[0x0][0x370] ;  /* 0x00006e00ff3577ac */ /* 0x000e620008000800 */
[----:B--2---:R-:W-:Y:S01]  /*1780*/  UIADD3 UR5, UPT, UPT, UR5, 0x1f, URZ ;  /* 0x0000001f05057890 */ /* 0x004fe2000fffe0ff */
[----:B------:R-:W2:Y:S03]  /*1790*/  LDCU.64 UR46, c[0x0][0x348] ;  /* 0x00006900ff2e77ac */ /* 0x000ea60008000a00 */
[----:B------:R-:W-:-:S02]  /*17a0*/  USHF.R.S32.HI UR4, URZ, 0x1f, UR5 ;  /* 0x0000001fff047899 */ /* 0x000fc40008011405 */
[----:B------:R-:W-:Y:S02]  /*17b0*/  ULOP3.LUT UR54, UR54, 0x40, URZ, 0xc0, !UPT ;  /* 0x0000004036367892 */ /* 0x000fe4000f8ec0ff */
[----:B------:R-:W-:Y:S01]  /*17c0*/  ULEA.HI UR4, UR4, UR5, URZ, 0x5 ;  /* 0x0000000504047291 */ /* 0x000fe2000f8f28ff */
[----:B------:R-:W1:Y:S03]  /*17d0*/  LDCU UR52, c[0x0][0x374] ;  /* 0x00006e80ff3477ac */ /* 0x000e660008000800 */
[----:B------:R-:W-:Y:S02]  /*17e0*/  USHF.R.S32.HI UR4, URZ, 0x5, UR4 ;  /* 0x00000005ff047899 */ /* 0x000fe40008011404 */
[----:B------:R-:W-:Y:S02]  /*17f0*/  USEL UR38, UR69, 0x2, UP1 ;  /* 0x0000000245267887 */ /* 0x000fe40008800000 */
[----:B---3--:R-:W-:Y:S01]  /*1800*/  UIMAD UR4, UR4, UR8, URZ ;  /* 0x00000008040472a4 */ /* 0x008fe2000f8e02ff */
[----:B------:R-:W-:Y:S01]  /*1810*/  UMOV UR27, 0x1 ;  /* 0x00000001001b7882 */ /* 0x000fe20000000000 */
[----:B------:R-:W-:-:S02]  /*1820*/  UMOV UR30, URZ ;  /* 0x000000ff001e7c82 */ /* 0x000fc40008000000 */
[----:B----4-:R-:W-:Y:S01]  /*1830*/  UIMAD UR4, UR4, UR6, URZ ;  /* 0x00000006040472a4 */ /* 0x010fe2000f8e02ff */
[----:B------:R-:W-:Y:S01]  /*1840*/  UMOV UR31, URZ ;  /* 0x000000ff001f7c82 */ /* 0x000fe20008000000 */
[----:B------:R-:W-:Y:S02]  /*1850*/  UMOV UR42, URZ ;  /* 0x000000ff002a7c82 */ /* 0x000fe40008000000 */
[----:B------:R-:W-:-:S04]  /*1860*/  UIMAD UR55, UR4, UR7, URZ ;  /* 0x00000007043772a4 */ /* 0x000fc8000f8e02ff */
[----:B------:R-:W-:Y:S02]  /*1870*/  UISETP.NE.AND UP2, UPT, UR55, URZ, UPT ;  /* 0x000000ff3700728c */ /* 0x000fe4000bf45270 */
[----:B------:R-:W-:-:S04]  /*1880*/  UISETP.LT.U32.AND UP0, UPT, UR55, 0xc, UPT ;  /* 0x0000000c3700788c */ /* 0x000fc8000bf01070 */
[----:B------:R-:W-:-:S04]  /*1890*/  USEL UR4, UR55, 0xc, UP0 ;  /* 0x0000000c37047887 */ /* 0x000fc80008000000 */
[----:B------:R-:W-:Y:S02]  /*18a0*/  UIADD3 UR5, UPT, UPT, UR4, -0x1, URZ ;  /* 0xffffffff04057890 */ /* 0x000fe4000fffe0ff */
[----:B------:R-:W-:Y:S02]  /*18b0*/  @!UP2 UIADD3 UR5, UPT, UPT, UR4, URZ, URZ ;  /* 0x000000ff0405a290 */ /* 0x000fe4000fffe0ff */
[----:B------:R-:W-:Y:S02]  /*18c0*/  UIADD3 UR51, UPT, UPT, UR55, -UR4, URZ ;  /* 0x8000000437337290 */ /* 0x000fe4000fffe0ff */
[----:B-12---:R-:W-:-:S12]  /*18d0*/  UIADD3 UR56, UPT, UPT, UR5, 0x1, URZ ;  /* 0x0000000105387890 */ /* 0x006fd8000fffe0ff */
.L_x_40:
[----:B------:R-:W1:Y:S01]  /*18e0*/  S2UR UR36, SR_CgaCtaId ;  /* 0x00000000002479c3 */ /* 0x000e620000008800 */
[----:B------:R-:W-:Y:S01]  /*18f0*/  UMOV UR4, 0x400 ;  /* 0x0000040000047882 */ /* 0x000fe20000000000 */
[----:B------:R-:W-:Y:S01]  /*1900*/  MOV R0, UR27 ;  /* 0x0000001b00007c02 */ /* 0x000fe20008000f00 */
[----:B------:R-:W-:Y:S02]  /*1910*/  UISETP.NE.AND UP0, UPT, UR55, URZ, UPT ;  /* 0x000000ff3700728c */ /* 0x000fe4000bf05270 */
[----:B------:R-:W-:Y:S01]  /*1920*/  ULEA UR19, UR19, UR54, 0x7 ;  /* 0x0000003613137291 */ /* 0x000fe2000f8e38ff */
[----:B------:R-:W-:Y:S01]  /*1930*/  SHF.L.U32 R0, R0, 0x1f, RZ ;  /* 0x0000001f00007819 */ /* 0x000fe200000006ff */
[----:B------:R-:W-:Y:S01]  /*1940*/  UMOV UR28, URZ ;  /* 0x000000ff001c7c82 */ /* 0x000fe20008000000 */
[----:B------:R-:W-:Y:S01]  /*1950*/  UMOV UR22, URZ ;  /* 0x000000ff00167c82 */ /* 0x000fe20008000000 */
[----:B------:R-:W-:Y:S01]  /*1960*/  UMOV UR21, URZ ;  /* 0x000000ff00157c82 */ /* 0x000fe20008000000 */
[----:B------:R-:W-:Y:S01]  /*1970*/  UMOV UR20, URZ ;  /* 0x000000ff00147c82 */ /* 0x000fe20008000000 */
[----:B-1----:R-:W-:-:S04]  /*1980*/  ULEA UR36, UR36, UR4, 0x18 ;  /* 0x0000000424247291 */ /* 0x002fc8000f8ec0ff */
[----:B------:R-:W-:-:S09]  /*1990*/  ULEA UR4, UR30, UR36, 0x3 ;  /* 0x000000241e047291 */ /* 0x000fd2000f8e18ff */
[----:B------:R1:W2:Y:S01]  /*19a0*/  SYNCS.PHASECHK.TRANS64.TRYWAIT P0, [UR4+0x60], R0 ;  /* 0x00006000ff0075a7 */ /* 0x0002a20008001104 */
[----:B------:R-:W-:-:S04]  /*19b0*/  ULEA.HI UR4, UR45, UR45, URZ, 0x1 ;  /* 0x0000002d2d047291 */ /* 0x000fc8000f8f08ff */
[----:B------:R-:W-:-:S04]  /*19c0*/  USHF.L.U32 UR4, UR4, 0x6, URZ ;  /* 0x0000000604047899 */ /* 0x000fc800080006ff */
[----:B------:R-:W-:Y:S01]  /*19d0*/  ULOP3.LUT UR43, UR54, 0xffffff80, UR4, 0xf8, !UPT ;  /* 0xffffff80362b7892 */ /* 0x000fe2000f8ef804 */
[----:B------:R-:W-:Y:S11]  /*19e0*/  BRA.U !UP0, `(.L_x_23) ;  /* 0x0000000508a87547 */ /* 0x000ff6000b800000 */
[----:B------:R-:W3:Y:S01]  /*19f0*/  LDCU.128 UR12, c[0x0][0x480] ;  /* 0x00009000ff0c77ac */ /* 0x000ee20008000c00 */
[----:B------:R-:W4:Y:S01]  /*1a00*/  LDCU.128 UR8, c[0x0][0x490] ;  /* 0x00009200ff0877ac */ /* 0x000f220008000c00 */
[----:B------:R-:W1:Y:S01]  /*1a10*/  LDCU.64 UR20, c[0x0][0x4c0] ;  /* 0x00009800ff1477ac */ /* 0x000e620008000a00 */
[----:B------:R-:W1:Y:S01]  /*1a20*/  LDCU.64 UR16, c[0x0][0x4f0] ;  /* 0x00009e00ff1077ac */ /* 0x000e620008000a00 */
[----:B------:R-:W1:Y:S01]  /*1a30*/  LDCU UR18, c[0x0][0x4c8] ;  /* 0x00009900ff1277ac */ /* 0x000e620008000800 */
[----:B---3--:R-:W-:Y:S02]  /*1a40*/  UIMAD.WIDE.U32 UR4, UR43, UR13, URZ ;  /* 0x0000000d2b0472a5 */ /* 0x008fe4000f8e00ff */
[----:B------:R-:W-:Y:S02]  /*1a50*/  UISETP.NE.AND UP0, UPT, UR12, 0x1, UPT ;  /* 0x000000010c00788c */ /* 0x000fe4000bf05270 */
[----:B------:R-:W-:Y:S01]  /*1a60*/  USHF.R.U32.HI UR5, URZ, UR14, UR5 ;  /* 0x0000000eff057299 */ /* 0x000fe20008011605 */
[----:B------:R-:W3:Y:S03]  /*1a70*/  LDCU UR48, c[0x0][0x38c] ;  /* 0x00007180ff3077ac */ /* 0x000ee60008000800 */
[----:B------:R-:W-:-:S02]  /*1a80*/  USEL UR5, UR43, UR5, !UP0 ;  /* 0x000000052b057287 */ /* 0x000fc4000c000000 */
[----:B------:R-:W-:Y:S02]  /*1a90*/  UISETP.NE.AND UP0, UPT, UR15, 0x1, UPT ;  /* 0x000000010f00788c */ /* 0x000fe4000bf05270 */
[----:B----4-:R-:W-:Y:S01]  /*1aa0*/  UIMAD.WIDE.U32 UR6, UR5, UR8, URZ ;  /* 0x00000008050672a5 */ /* 0x010fe2000f8e00ff */
[----:B------:R-:W4:Y:S01]  /*1ab0*/  LDCU UR8, c[0x0][0x4a0] ;  /* 0x00009400ff0877ac */ /* 0x000f220008000800 */
[----:B------:R-:W1:Y:S05]  /*1ac0*/  LDCU UR23, c[0x0][0x4cc] ;  /* 0x00009980ff1777ac */ /* 0x000e6a0008000800 */
[----:B------:R-:W-:Y:S01]  /*1ad0*/  UMOV UR4, UR7 ;  /* 0x0000000700047c82 */ /* 0x000fe20008000000 */
[----:B------:R-:W1:Y:S01]  /*1ae0*/  LDCU.64 UR40, c[0x0][0x390] ;  /* 0x00007200ff2877ac */ /* 0x000e620008000a00 */
[----:B------:R-:W-:Y:S01]  /*1af0*/  USHF.R.U32.HI UR4, URZ, UR9, UR4 ;  /* 0x00000009ff047299 */ /* 0x000fe20008011604 */
[----:B------:R-:W1:Y:S03]  /*1b00*/  LDCU UR9, c[0x0][0x4ec] ;  /* 0x00009d80ff0977ac */ /* 0x000e660008000800 */
[----:B------:R-:W-:-:S02]  /*1b10*/  USEL UR4, UR5, UR4, !UP0 ;  /* 0x0000000405047287 */ /* 0x000fc4000c000000 */
[----:B------:R-:W-:Y:S02]  /*1b20*/  UISETP.NE.AND UP0, UPT, UR10, 0x1, UPT ;  /* 0x000000010a00788c */ /* 0x000fe4000bf05270 */
[----:B------:R-:W-:Y:S01]  /*1b30*/  UIMAD.WIDE.U32 UR6, UR4, UR11, URZ ;  /* 0x0000000b040672a5 */ /* 0x000fe2000f8e00ff */
[----:B------:R-:W1:Y:S01]  /*1b40*/  LDCU.64 UR24, c[0x0][0x4d0] ;  /* 0x00009a00ff1877ac */ /* 0x000e620008000a00 */
[----:B------:R-:W-:-:S05]  /*1b50*/  UIADD3 UR42, UPT, UPT, UR56, UR31, URZ ;  /* 0x0000001f382a7290 */ /* 0x000fca000fffe0ff */
[----:B------:R-:W-:Y:S01]  /*1b60*/  UMOV UR6, UR7 ;  /* 0x0000000700067c82 */ /* 0x000fe20008000000 */
[----:B------:R-:W-:Y:S02]  /*1b70*/  UIADD3 UR7, UPT, UPT, -UR4, URZ, URZ ;  /* 0x000000ff04077290 */ /* 0x000fe4000fffe1ff */
[----:B----4-:R-:W-:Y:S02]  /*1b80*/  USHF.R.U32.HI UR6, URZ, UR8, UR6 ;  /* 0x00000008ff067299 */ /* 0x010fe40008011606 */
[----:B------:R-:W-:Y:S02]  /*1b90*/  UIADD3 UR8, UPT, UPT, -UR5, URZ, URZ ;  /* 0x000000ff05087290 */ /* 0x000fe4000fffe1ff */
[----:B------:R-:W-:Y:S02]  /*1ba0*/  USEL UR14, UR4, UR6, !UP0 ;  /* 0x00000006040e7287 */ /* 0x000fe4000c000000 */
[----:B------:R-:W-:Y:S02]  /*1bb0*/  UIMAD UR7, UR15, UR7, UR5 ;  /* 0x000000070f0772a4 */ /* 0x000fe4000f8e0205 */
[----:B------:R-:W-:-:S02]  /*1bc0*/  UIADD3 UR6, UPT, UPT, -UR14, URZ, URZ ;  /* 0x000000ff0e067290 */ /* 0x000fc4000fffe1ff */
[----:B------:R-:W-:Y:S02]  /*1bd0*/  UIMAD UR8, UR12, UR8, UR43 ;  /* 0x000000080c0872a4 */ /* 0x000fe4000f8e022b */
[----:B------:R-:W-:Y:S02]  /*1be0*/  UIMAD UR13, UR10, UR6, UR4 ;  /* 0x000000060a0d72a4 */ /* 0x000fe4000f8e0204 */
[----:B-1----:R-:W-:Y:S02]  /*1bf0*/  UIMAD UR11, UR8, UR20, UR9 ;  /* 0x00000014080b72a4 */ /* 0x002fe4000f8e0209 */
[----:B------:R-:W-:Y:S01]  /*1c00*/  UIMAD UR12, UR7, UR21, UR16 ;  /* 0x00000015070c72a4 */ /* 0x000fe2000f8e0210 */
[----:B------:R-:W1:Y:S02]  /*1c10*/  LDCU.64 UR4, c[0x0][0x4f8] ;  /* 0x00009f00ff0477ac */ /* 0x000e640008000a00 */
[----:B------:R-:W4:Y:S01]  /*1c20*/  LDCU UR6, c[0x0][0x500] ;  /* 0x0000a000ff0677ac */ /* 0x000f220008000800 */
[----:B------:R-:W-:Y:S01]  /*1c30*/  UIMAD UR13, UR13, UR18, UR17 ;  /* 0x000000120d0d72a4 */ /* 0x000fe2000f8e0211 */
[----:B------:R-:W-:Y:S01]  /*1c40*/  UMOV UR28, URZ ;  /* 0x000000ff001c7c82 */ /* 0x000fe20008000000 */
[----:B------:R-:W-:Y:S01]  /*1c50*/  UMOV UR7, UR30 ;  /* 0x0000001e00077c82 */ /* 0x000fe20008000000 */
[----:B------:R-:W-:Y:S01]  /*1c60*/  UMOV UR20, URZ ;  /* 0x000000ff00147c82 */ /* 0x000fe20008000000 */
[----:B------:R-:W-:Y:S01]  /*1c70*/  UMOV UR21, URZ ;  /* 0x000000ff00157c82 */ /* 0x000fe20008000000 */
[----:B---3--:R-:W-:-:S07]  /*1c80*/  UMOV UR22, URZ ;  /* 0x000000ff00167c82 */ /* 0x008fce0008000000 */
.L_x_29:
[----:B------:R-:W-:Y:S01]  /*1c90*/  @!P3 MOV R3, 0x8000 ;  /* 0x000080000003b802 */ /* 0x000fe20000000f00 */
[----:B------:R-:W-:Y:S01]  /*1ca0*/  ULEA UR9, UR7, UR36, 0x3 ;  /* 0x0000002407097291 */ /* 0x000fe2000f8e18ff */
[----:B-12---:R-:W-:Y:S11]  /*1cb0*/  @P0 BRA `(.L_x_24) ;  /* 0x0000000000100947 */ /* 0x006ff60003800000 */
[----:B------:R-:W-:Y:S04]  /*1cc0*/  MOV R0, UR27 ;  /* 0x0000001b00007c02 */ /* 0x000fe80008000f00 */
[----:B------:R-:W-:Y:S04]  /*1cd0*/  SHF.L.U32 R5, R0, 0x1f, RZ ;  /* 0x0000001f00057819 */ /* 0x000fe800000006ff */
[----:B------:R-:W2:Y:S02]  /*1ce0*/  SYNCS.PHASECHK.TRANS64.TRYWAIT P0, [UR9+0x60], R5 ;  /* 0x00006005ff0075a7 */ /* 0x000ea40008001109 */
[----:B--2---:R-:W-:Y:S05]  /*1cf0*/  @!P0 BRA `(.L_x_25) ;  /* 0x0000008000288947 */ /* 0x004fea0003800000 */
.L_x_24:
[----:B------:R3:W-:Y:S01]  /*1d00*/  @!P3 SYNCS.ARRIVE.TRANS64 RZ, [UR9], R3 ;  /* 0x00000003ffffb9a7 */ /* 0x0007e20008000009 */
[----:B------:R-:W-:Y:S04]  /*1d10*/  ULOP3.LUT UR8, UR38, 0x2, URZ, 0xfc, !UPT ;  /* 0x0000000226087892 */ /* 0x000fe8000f8efcff */
[----:B------:R-:W-:Y:S09]  /*1d20*/  UISETP.NE.AND UP0, UPT, UR8, 0x2, UPT ;  /* 0x000000020800788c */ /* 0x000ff2000bf05270 */
[----:B------:R-:W-:Y:S05]  /*1d30*/  BRA.U UP0, `(.L_x_26) ;  /* 0x0000000100047547 */ /* 0x000fea000b800000 */
[----:B-1--4-:R-:W-:Y:S05]  /*1d40*/  BPT.TRAP 0x1 ;  /* 0x000000040000795c */ /* 0x012fea0000300000 */
.L_x_26:
[----:B------:R-:W-:Y:S04]  /*1d50*/  BSSY.RECONVERGENT B0, `(.L_x_27) ;  /* 0x0000003000007945 */ /* 0x000fe80003800200 */
[----:B------:R-:W-:Y:S05]  /*1d60*/  @P2 BRA `(.L_x_28) ;  /* 0x0000000000042947 */ /* 0x000fea0003800000 */
[----:B-1--4-:R-:W-:Y:S05]  /*1d70*/  BPT.TRAP 0x1 ;  /* 0x000000040000795c */ /* 0x012fea0000300000 */
.L_x_28:
[----:B-1--4-:R-:W-:Y:S05]  /*1d80*/  BSYNC.RECONVERGENT B0 ;  /* 0x0000000000007941 */ /* 0x012fea0003800200 */
.L_x_27:
[----:B------:R-:W-:Y:S02]  /*1d90*/  UIADD3 UR8, UPT, UPT, UR7, 0x1, URZ ;  /* 0x0000000107087890 */ /* 0x000fe4000fffe0ff */
[----:B------:R-:W-:Y:S02]  /*1da0*/  UIMAD UR15, UR20, UR23, UR4 ;  /* 0x00000017140f72a4 */ /* 0x000fe4000f8e0204 */
[----:B------:R-:W-:Y:S02]  /*1db0*/  UISETP.NE.AND UP0, UPT, UR8, 0xc, UPT ;  /* 0x0000000c0800788c */ /* 0x000fe4000bf05270 */
[----:B------:R-:W-:Y:S02]  /*1dc0*/  ULEA UR16, UR7, UR36, 0xd ;  /* 0x0000002407107291 */ /* 0x000fe4000f8e68ff */
[----:B------:R-:W-:Y:S02]  /*1dd0*/  USEL UR10, URZ, 0x1, UP0 ;  /* 0x00000001ff0a7887 */ /* 0x000fe40008000000 */
[----:B------:R-:W-:Y:S02]  /*1de0*/  USEL UR30, UR8, URZ, UP0 ;  /* 0x000000ff081e7287 */ /* 0x000fe40008000000 */
[----:B------:R-:W-:Y:S02]  /*1df0*/  ULOP3.LUT UR27, UR27, UR10, URZ, 0x3c, !UPT ;  /* 0x0000000a1b1b7292 */ /* 0x000fe4000f8e3cff */
[----:B------:R-:W-:Y:S02]  /*1e00*/  ULEA UR8, UR30, UR36, 0x3 ;  /* 0x000000241e087291 */ /* 0x000fe4000f8e18ff */
[----:B------:R-:W-:Y:S02]  /*1e10*/  UIADD3 UR34, UP0, UPT, UR46, 0x80, URZ ;  /* 0x000000802e227890 */ /* 0x000fe4000ff1e0ff */
[----:B------:R-:W-:Y:S01]  /*1e20*/  ULOP3.LUT UR9, UR9, 0xfefffff8, URZ, 0xc0, !UPT ;  /* 0xfefffff809097892 */ /* 0x000fe2000f8ec0ff */
[----:B--2---:R-:W-:Y:S01]  /*1e30*/  MOV R0, UR27 ;  /* 0x0000001b00007c02 */ /* 0x004fe20008000f00 */
[----:B------:R-:W-:Y:S02]  /*1e40*/  USHF.L.U32 UR10, UR28, 0x5, URZ ;  /* 0x000000051c0a7899 */ /* 0x000fe400080006ff */
[----:B------:R-:W-:Y:S01]  /*1e50*/  UIADD3.X UR35, UPT, UPT, URZ, UR47, URZ, UP0, !UPT ;  /* 0x0000002fff237290 */ /* 0x000fe200087fe4ff */
[----:B---3--:R-:W-:Y:S01]  /*1e60*/  SHF.L.U32 R3, R0, 0x1f, RZ ;  /* 0x0000001f00037819 */ /* 0x008fe200000006ff */
[----:B------:R-:W-:Y:S02]  /*1e70*/  UIADD3 UR32, UP3, UPT, UR46, 0x200, URZ ;  /* 0x000002002e207890 */ /* 0x000fe4000ff7e0ff */
[----:B------:R-:W-:Y:S01]  /*1e80*/  UIADD3 UR37, UPT, UPT, UR20, 0x1, URZ ;  /* 0x0000000114257890 */ /* 0x000fe2000fffe0ff */
[----:B------:R3:W1:Y:S01]  /*1e90*/  SYNCS.PHASECHK.TRANS64.TRYWAIT P0, [UR8+0x60], R3 ;  /* 0x00006003ff0075a7 */ /* 0x0006620008001108 */
[----:B------:R-:W-:Y:S02]  /*1ea0*/  UIMAD UR8, UR21, UR24, UR5 ;  /* 0x00000018150872a4 */ /* 0x000fe4000f8e0205 */
[----:B------:R-:W-:Y:S02]  /*1eb0*/  UIMAD UR7, UR22, UR25, UR6 ;  /* 0x00000019160772a4 */ /* 0x000fe4000f8e0206 */
[----:B------:R-:W-:Y:S02]  /*1ec0*/  ULEA UR15, UR8, UR15, 0x5 ;  /* 0x0000000f080f7291 */ /* 0x000fe4000f8e28ff */
[----:B------:R-:W-:Y:S02]  /*1ed0*/  UIADD3 UR8, UPT, UPT, UR16, 0x8400, URZ ;  /* 0x0000840010087890 */ /* 0x000fe4000fffe0ff */
[----:B------:R-:W-:Y:S02]  /*1ee0*/  ULEA UR7, UR7, UR15, 0xa ;  /* 0x0000000f07077291 */ /* 0x000fe4000f8e50ff */
[----:B------:R-:W-:Y:S02]  /*1ef0*/  UIADD3.X UR33, UPT, UPT, URZ, UR47, URZ, UP3, !UPT ;  /* 0x0000002fff217290 */ /* 0x000fe40009ffe4ff */
[----:B------:R-:W-:Y:S02]  /*1f00*/  UPRMT UR7, UR7, 0x5410, URZ ;  /* 0x0000541007077896 */ /* 0x000fe400080000ff */
[----:B------:R-:W-:Y:S02]  /*1f10*/  UIADD3 UR16, UPT, UPT, UR16, 0x20400, URZ ;  /* 0x0002040010107890 */ /* 0x000fe4000fffe0ff */
[----:B------:R-:W-:Y:S02]  /*1f20*/  UISETP.NE.AND UP2, UPT, UR37, UR48, UPT ;  /* 0x000000302500728c */ /* 0x000fe4000bf45270 */
[----:B------:R-:W-:Y:S02]  /*1f30*/  UIADD3 UR29, UPT, UPT, UR21, 0x1, URZ ;  /* 0x00000001151d7890 */ /* 0x000fe4000fffe0ff */
[----:B------:R-:W-:Y:S02]  /*1f40*/  UIADD3 UR26, UPT, UPT, UR22, 0x1, URZ ;  /* 0x00000001161a7890 */ /* 0x000fe4000fffe0ff */
[----:B------:R-:W-:Y:S01]  /*1f50*/  UIADD3 UR31, UPT, UPT, UR31, 0x1, URZ ;  /* 0x000000011f1f7890 */ /* 0x000fe2000fffe0ff */
[----:B------:R-:W-:Y:S01]  /*1f60*/  UMOV UR44, 0x0 ;  /* 0x00000000002c7882 */ /* 0x000fe20000000000 */
[----:B------:R-:W-:Y:S01]  /*1f70*/  UMOV UR45, 0x10000000 ;  /* 0x10000000002d7882 */ /* 0x000fe20000000000 */
[----:B------:R-:W-:Y:S02]  /*1f80*/  UMOV UR17, UR9 ;  /* 0x0000000900117c82 */ /* 0x000fe40008000000 */
[----:B------:R-:W-:Y:S01]  /*1f90*/  @UP2 UIADD3 UR29, UPT, UPT, UR21, URZ, URZ ;  /* 0x000000ff151d2290 */ /* 0x000fe2000fffe0ff */
[----:B------:R2:W-:Y:S01]  /*1fa0*/  UTMALDG.5D.IM2COL.2CTA [UR8], [UR34], UR7, desc[UR44] ;  /* 0x00002c08220073b4 */ /* 0x0005e20008261007 */
[----:B------:R-:W-:Y:S02]  /*1fb0*/  UMOV UR18, UR10 ;  /* 0x0000000a00127c82 */ /* 0x000fe40008000000 */
[----:B------:R-:W-:Y:S01]  /*1fc0*/  UISETP.NE.AND UP1, UPT, UR29, UR40, UPT ;  /* 0x000000281d00728c */ /* 0x000fe2000bf25270 */
[----:B------:R4:W-:Y:S10]  /*1fd0*/  UTMALDG.5D.2CTA [UR16], [UR32], desc[UR44] ;  /* 0x00002c10200075b4 */ /* 0x0009f40008221000 */
[----:B------:R-:W-:Y:S04]  /*1fe0*/  @UP1 UIADD3 UR26, UPT, UPT, UR22, URZ, URZ ;  /* 0x000000ff161a1290 */ /* 0x000fe8000fffe0ff */
[----:B------:R-:W-:Y:S02]  /*1ff0*/  UISETP.NE.AND UP0, UPT, UR26, UR41, UPT ;  /* 0x000000291a00728c */ /* 0x000fe4000bf05270 */
[----:B--2---:R-:W-:Y:S09]  /*2000*/  UIADD3 UR8, UPT, UPT, UR28, 0x1, URZ ;  /* 0x000000011c087890 */ /* 0x004ff2000fffe0ff */
[----:B------:R-:W-:Y:S01]  /*2010*/  @UP0 UIADD3 UR8, UPT, UPT, UR28, URZ, URZ ;  /* 0x000000ff1c080290 */ /* 0x000fe2000fffe0ff */
[----:B------:R-:W-:Y:S01]  /*2020*/  UMOV UR7, UR30 ;  /* 0x0000001e00077c82 */ /* 0x000fe20008000000 */
[----:B----4-:R-:W-:Y:S02]  /*2030*/  USEL UR22, UR26, URZ, UP0 ;  /* 0x000000ff1a167287 */ /* 0x010fe40008000000 */
[----:B------:R-:W-:Y:S02]  /*2040*/  UISETP.NE.AND UP0, UPT, UR31, UR42, UPT ;  /* 0x0000002a1f00728c */ /* 0x000fe4000bf05270 */
[----:B------:R-:W-:Y:S02]  /*2050*/  USEL UR20, UR37, URZ, UP2 ;  /* 0x000000ff25147287 */ /* 0x000fe40009000000 */
[----:B------:R-:W-:Y:S01]  /*2060*/  USEL UR21, UR29, URZ, UP1 ;  /* 0x000000ff1d157287 */ /* 0x000fe20008800000 */
[----:B------:R-:W-:Y:S04]  /*2070*/  UMOV UR28, UR8 ;  /* 0x00000008001c7c82 */ /* 0x000fe80008000000 */
[----:B---3--:R-:W-:Y:S07]  /*2080*/  BRA.U UP0, `(.L_x_29) ;  /* 0xfffffffd00007547 */ /* 0x008fee000b83ffff */
.L_x_23:
[----:B------:R-:W-:Y:S01]  /*2090*/  ULEA UR4, UR30, UR36, 0x3 ;  /* 0x000000241e047291 */ /* 0x000fe2000f8e18ff */
[----:B-1----:R-:W-:Y:S01]  /*20a0*/  MOV R0, UR27 ;  /* 0x0000001b00007c02 */ /* 0x002fe20008000f00 */
[----:B------:R-:W-:Y:S01]  /*20b0*/  @!P1 SYNCS.ARRIVE.TRANS64.A1T0 RZ, [UR36+0x108], RZ ;  /* 0x000108ffffff99a7 */ /* 0x000fe20008100024 */
[----:B------:R-:W-:Y:S02]  /*20c0*/  UISETP.GE.AND UP0, UPT, UR51, 0x1, UPT ;  /* 0x000000013300788c */ /* 0x000fe4000bf06270 */
[----:B------:R-:W-:-:S04]  /*20d0*/  SHF.L.U32 R0, R0, 0x1f, RZ ;  /* 0x0000001f00007819 */ /* 0x000fc800000006ff */
[----:B--2---:R1:W2:Y:S03]  /*20e0*/  SYNCS.PHASECHK.TRANS64.TRYWAIT P0, [UR4+0x60], R0 ;  /* 0x00006000ff0075a7 */ /* 0x0042a60008001104 */
[----:B------:R-:W-:Y:S05]  /*20f0*/  BRA.U !UP0, `(.L_x_30) ;  /* 0x0000000508a07547 */ /* 0x000fea000b800000 */
[----:B------:R-:W3:Y:S01]  /*2100*/  LDCU.128 UR8, c[0x0][0x480] ;  /* 0x00009000ff0877ac */ /* 0x000ee20008000c00 */
[----:B------:R-:W4:Y:S01]  /*2110*/  LDCU.128 UR32, c[0x0][0x490] ;  /* 0x00009200ff2077ac */ /* 0x000f220008000c00 */
[----:B------:R-:W1:Y:S01]  /*2120*/  LDCU UR13, c[0x0][0x4c8] ;  /* 0x00009900ff0d77ac */ /* 0x000e620008000800 */
        /* <DEDUP_REMOVED lines=10> */
[----:B------:R-:W1:Y:S05]  /*21d0*/  LDCU.64 UR40, c[0x0][0x390] ;  /* 0x00007200ff2877ac */ /* 0x000e6a0008000a00 */
[----:B------:R-:W-:Y:S01]  /*21e0*/  UMOV UR4, UR7 ;  /* 0x0000000700047c82 */ /* 0x000fe20008000000 */
[----:B------:R-:W1:Y:S01]  /*21f0*/  LDCU.64 UR24, c[0x0][0x4d0] ;  /* 0x00009a00ff1877ac */ /* 0x000e620008000a00 */
[----:B------:R-:W-:Y:S01]  /*2200*/  USHF.R.U32.HI UR4, URZ, UR33, UR4 ;  /* 0x00000021ff047299 */ /* 0x000fe20008011604 */
[----:B------:R-:W4:Y:S03]  /*2210*/  LDCU.64 UR32, c[0x0][0x4c0] ;  /* 0x00009800ff2077ac */ /* 0x000f260008000a00 */
[----:B------:R-:W-:-:S02]  /*2220*/  USEL UR4, UR5, UR4, !UP0 ;  /* 0x0000000405047287 */ /* 0x000fc4000c000000 */
[----:B------:R-:W-:Y:S02]  /*2230*/  UISETP.NE.AND UP0, UPT, UR34, 0x1, UPT ;  /* 0x000000012200788c */ /* 0x000fe4000bf05270 */
[----:B------:R-:W-:Y:S02]  /*2240*/  UIMAD.WIDE.U32 UR6, UR4, UR35, URZ ;  /* 0x00000023040672a5 */ /* 0x000fe4000f8e00ff */
[----:B------:R-:W-:Y:S01]  /*2250*/  UIADD3 UR42, UPT, UPT, UR51, UR42, URZ ;  /* 0x0000002a332a7290 */ /* 0x000fe2000fffe0ff */
[----:B------:R-:W-:-:S04]  /*2260*/  UMOV UR37, UR51 ;  /* 0x0000003300257c82 */ /* 0x000fc80008000000 */
[----:B------:R-:W-:Y:S01]  /*2270*/  UMOV UR6, UR7 ;  /* 0x0000000700067c82 */ /* 0x000fe20008000000 */
[----:B------:R-:W-:Y:S02]  /*2280*/  UIADD3 UR7, UPT, UPT, -UR5, URZ, URZ ;  /* 0x000000ff05077290 */ /* 0x000fe4000fffe1ff */
[----:B---3--:R-:W-:Y:S02]  /*2290*/  USHF.R.U32.HI UR6, URZ, UR9, UR6 ;  /* 0x00000009ff067299 */ /* 0x008fe40008011606 */
[----:B------:R-:W-:Y:S02]  /*22a0*/  UIMAD UR7, UR8, UR7, UR43 ;  /* 0x00000007080772a4 */ /* 0x000fe4000f8e022b */
[----:B------:R-:W-:Y:S02]  /*22b0*/  USEL UR14, UR4, UR6, !UP0 ;  /* 0x00000006040e7287 */ /* 0x000fe4000c000000 */
[----:B------:R-:W-:Y:S02]  /*22c0*/  UIADD3 UR6, UPT, UPT, -UR4, URZ, URZ ;  /* 0x000000ff04067290 */ /* 0x000fe4000fffe1ff */
[----:B------:R-:W-:-:S02]  /*22d0*/  UIADD3 UR9, UPT, UPT, -UR14, URZ, URZ ;  /* 0x000000ff0e097290 */ /* 0x000fc4000fffe1ff */
[----:B------:R-:W-:Y:S02]  /*22e0*/  UIMAD UR12, UR11, UR6, UR5 ;  /* 0x000000060b0c72a4 */ /* 0x000fe4000f8e0205 */
[----:B------:R-:W-:Y:S02]  /*22f0*/  UIMAD UR9, UR34, UR9, UR4 ;  /* 0x00000009220972a4 */ /* 0x000fe4000f8e0204 */
[----:B----4-:R-:W-:Y:S01]  /*2300*/  UIMAD UR11, UR7, UR32, UR10 ;  /* 0x00000020070b72a4 */ /* 0x010fe2000f8e020a */
[----:B------:R-:W3:Y:S02]  /*2310*/  LDCU UR43, c[0x0][0x38c] ;  /* 0x00007180ff2b77ac */ /* 0x000ee40008000800 */
[----:B------:R-:W4:Y:S01]  /*2320*/  LDCU UR6, c[0x0][0x500] ;  /* 0x0000a000ff0677ac */ /* 0x000f220008000800 */
[----:B------:R-:W2:Y:S01]  /*2330*/  LDCU.64 UR4, c[0x0][0x4f8] ;  /* 0x00009f00ff0477ac */ /* 0x000ea20008000a00 */
[----:B-1----:R-:W-:Y:S02]  /*2340*/  UIMAD UR12, UR12, UR33, UR16 ;  /* 0x000000210c0c72a4 */ /* 0x002fe4000f8e0210 */
[----:B------:R-:W-:Y:S01]  /*2350*/  UIMAD UR13, UR9, UR13, UR17 ;  /* 0x0000000d090d72a4 */ /* 0x000fe2000f8e0211 */
[----:B------:R-:W-:-:S11]  /*2360*/  UMOV UR7, UR30 ;  /* 0x0000001e00077c82 */ /* 0x000fd60008000000 */
.L_x_36:
[----:B------:R-:W-:Y:S01]  /*2370*/  @!P3 MOV R3, 0x8000 ;  /* 0x000080000003b802 */ /* 0x000fe20000000f00 */
[----:B------:R-:W-:Y:S01]  /*2380*/  ULEA UR9, UR7, UR36, 0x3 ;  /* 0x0000002407097291 */ /* 0x000fe2000f8e18ff */
[----:B--2---:R-:W-:Y:S11]  /*2390*/  @P0 BRA `(.L_x_31) ;  /* 0x0000000000100947 */ /* 0x004ff60003800000 */
[----:B------:R-:W-:Y:S04]  /*23a0*/  MOV R0, UR27 ;  /* 0x0000001b00007c02 */ /* 0x000fe80008000f00 */
[----:B------:R-:W-:Y:S04]  /*23b0*/  SHF.L.U32 R5, R0, 0x1f, RZ ;  /* 0x0000001f00057819 */ /* 0x000fe800000006ff */
[----:B------:R-:W1:Y:S02]  /*23c0*/  SYNCS.PHASECHK.TRANS64.TRYWAIT P0, [UR9+0x60], R5 ;  /* 0x00006005ff0075a7 */ /* 0x000e640008001109 */
[----:B-1----:R-:W-:Y:S05]  /*23d0*/  @!P0 BRA `(.L_x_32) ;  /* 0x0000007800888947 */ /* 0x002fea0003800000 */
.L_x_31:
[----:B------:R2:W-:Y:S01]  /*23e0*/  @!P3 SYNCS.ARRIVE.TRANS64 RZ, [UR9], R3 ;  /* 0x00000003ffffb9a7 */ /* 0x0005e20008000009 */
[----:B------:R-:W-:Y:S04]  /*23f0*/  ULOP3.LUT UR8, UR38, 0x2, URZ, 0xfc, !UPT ;  /* 0x0000000226087892 */ /* 0x000fe8000f8efcff */
[----:B------:R-:W-:Y:S09]  /*2400*/  UISETP.NE.AND UP0, UPT, UR8, 0x2, UPT ;  /* 0x000000020800788c */ /* 0x000ff2000bf05270 */
[----:B------:R-:W-:Y:S05]  /*2410*/  BRA.U UP0, `(.L_x_33) ;  /* 0x0000000100047547 */ /* 0x000fea000b800000 */
[----:B---34-:R-:W-:Y:S05]  /*2420*/  BPT.TRAP 0x1 ;  /* 0x000000040000795c */ /* 0x018fea0000300000 */
.L_x_33:
[----:B------:R-:W-:Y:S04]  /*2430*/  BSSY.RECONVERGENT B0, `(.L_x_34) ;  /* 0x0000003000007945 */ /* 0x000fe80003800200 */
[----:B------:R-:W-:Y:S05]  /*2440*/  @P2 BRA `(.L_x_35) ;  /* 0x0000000000042947 */ /* 0x000fea0003800000 */
[----:B---34-:R-:W-:Y:S05]  /*2450*/  BPT.TRAP 0x1 ;  /* 0x000000040000795c */ /* 0x018fea0000300000 */
.L_x_35:
[----:B---34-:R-:W-:Y:S05]  /*2460*/  BSYNC.RECONVERGENT B0 ;  /* 0x0000000000007941 */ /* 0x018fea0003800200 */
.L_x_34:
[----:B------:R-:W-:Y:S02]  /*2470*/  UIADD3 UR8, UPT, UPT, UR7, 0x1, URZ ;  /* 0x0000000107087890 */ /* 0x000fe4000fffe0ff */
[----:B------:R-:W-:Y:S02]  /*2480*/  UIMAD UR16, UR20, UR23, UR4 ;  /* 0x00000017141072a4 */ /* 0x000fe4000f8e0204 */
[----:B------:R-:W-:Y:S02]  /*2490*/  UISETP.NE.AND UP0, UPT, UR8, 0xc, UPT ;  /* 0x0000000c0800788c */ /* 0x000fe4000bf05270 */
[----:B------:R-:W-:Y:S02]  /*24a0*/  UIMAD UR15, UR21, UR24, UR5 ;  /* 0x00000018150f72a4 */ /* 0x000fe4000f8e0205 */
[----:B------:R-:W-:Y:S02]  /*24b0*/  USEL UR10, URZ, 0x1, UP0 ;  /* 0x00000001ff0a7887 */ /* 0x000fe40008000000 */
[----:B------:R-:W-:Y:S02]  /*24c0*/  USEL UR30, UR8, URZ, UP0 ;  /* 0x000000ff081e7287 */ /* 0x000fe40008000000 */
[----:B------:R-:W-:Y:S02]  /*24d0*/  ULOP3.LUT UR27, UR27, UR10, URZ, 0x3c, !UPT ;  /* 0x0000000a1b1b7292 */ /* 0x000fe4000f8e3cff */
[----:B------:R-:W-:Y:S02]  /*24e0*/  ULEA UR8, UR30, UR36, 0x3 ;  /* 0x000000241e087291 */ /* 0x000fe4000f8e18ff */
[----:B------:R-:W-:Y:S02]  /*24f0*/  ULEA UR17, UR7, UR36, 0xd ;  /* 0x0000002407117291 */ /* 0x000fe4000f8e68ff */
[----:B------:R-:W-:Y:S01]  /*2500*/  UIMAD UR7, UR22, UR25, UR6 ;  /* 0x00000019160772a4 */ /* 0x000fe2000f8e0206 */
[----:B-1----:R-:W-:Y:S01]  /*2510*/  MOV R0, UR27 ;  /* 0x0000001b00007c02 */ /* 0x002fe20008000f00 */
[----:B------:R-:W-:Y:S02]  /*2520*/  ULEA UR15, UR15, UR16, 0x5 ;  /* 0x000000100f0f7291 */ /* 0x000fe4000f8e28ff */
[----:B------:R-:W-:Y:S01]  /*2530*/  UIADD3 UR34, UP0, UPT, UR46, 0x80, URZ ;  /* 0x000000802e227890 */ /* 0x000fe2000ff1e0ff */
[----:B--2---:R-:W-:Y:S01]  /*2540*/  SHF.L.U32 R3, R0, 0x1f, RZ ;  /* 0x0000001f00037819 */ /* 0x004fe200000006ff */
[----:B------:R-:W-:Y:S02]  /*2550*/  ULEA UR7, UR7, UR15, 0xa ;  /* 0x0000000f07077291 */ /* 0x000fe4000f8e50ff */
[----:B------:R-:W-:Y:S01]  /*2560*/  ULOP3.LUT UR9, UR9, 0xfefffff8, URZ, 0xc0, !UPT ;  /* 0xfefffff809097892 */ /* 0x000fe2000f8ec0ff */
[----:B------:R1:W2:Y:S01]  /*2570*/  SYNCS.PHASECHK.TRANS64.TRYWAIT P0, [UR8+0x60], R3 ;  /* 0x00006003ff0075a7 */ /* 0x0002a20008001108 */
[----:B------:R-:W-:Y:S02]  /*2580*/  USHF.L.U32 UR10, UR28, 0x5, URZ ;  /* 0x000000051c0a7899 */ /* 0x000fe400080006ff */
[----:B------:R-:W-:Y:S02]  /*2590*/  UIADD3.X UR35, UPT, UPT, URZ, UR47, URZ, UP0, !UPT ;  /* 0x0000002fff237290 */ /* 0x000fe400087fe4ff */
[----:B------:R-:W-:Y:S02]  /*25a0*/  UIADD3 UR8, UPT, UPT, UR17, 0x8400, URZ ;  /* 0x0000840011087890 */ /* 0x000fe4000fffe0ff */
[----:B------:R-:W-:Y:S02]  /*25b0*/  UPRMT UR7, UR7, 0x5410, URZ ;  /* 0x0000541007077896 */ /* 0x000fe400080000ff */
[----:B------:R-:W-:Y:S02]  /*25c0*/  UIADD3 UR32, UP3, UPT, UR46, 0x200, URZ ;  /* 0x000002002e207890 */ /* 0x000fe4000ff7e0ff */
[----:B------:R-:W-:Y:S02]  /*25d0*/  UIADD3 UR16, UPT, UPT, UR17, 0x20400, URZ ;  /* 0x0002040011107890 */ /* 0x000fe4000fffe0ff */
[----:B------:R-:W-:Y:S02]  /*25e0*/  UIADD3.X UR33, UPT, UPT, URZ, UR47, URZ, UP3, !UPT ;  /* 0x0000002fff217290 */ /* 0x000fe40009ffe4ff */
[----:B------:R-:W-:Y:S02]  /*25f0*/  UIADD3 UR31, UPT, UPT, UR20, 0x1, URZ ;  /* 0x00000001141f7890 */ /* 0x000fe4000fffe0ff */
[----:B------:R-:W-:Y:S02]  /*2600*/  UIADD3 UR29, UPT, UPT, UR21, 0x1, URZ ;  /* 0x00000001151d7890 */ /* 0x000fe4000fffe0ff */
[----:B------:R-:W-:Y:S02]  /*2610*/  UISETP.NE.AND UP2, UPT, UR31, UR43, UPT ;  /* 0x0000002b1f00728c */ /* 0x000fe4000bf45270 */
[----:B------:R-:W-:Y:S01]  /*2620*/  UIADD3 UR26, UPT, UPT, UR22, 0x1, URZ ;  /* 0x00000001161a7890 */ /* 0x000fe2000fffe0ff */
[----:B------:R-:W-:Y:S01]  /*2630*/  UMOV UR44, 0x0 ;  /* 0x00000000002c7882 */ /* 0x000fe20000000000 */
[----:B------:R-:W-:Y:S01]  /*2640*/  UMOV UR45, 0x10000000 ;  /* 0x10000000002d7882 */ /* 0x000fe20000000000 */
[----:B------:R-:W-:Y:S01]  /*2650*/  UMOV UR17, UR9 ;  /* 0x0000000900117c82 */ /* 0x000fe20008000000 */
[----:B------:R3:W-:Y:S01]  /*2660*/  UTMALDG.5D.IM2COL.2CTA [UR8], [UR34], UR7, desc[UR44] ;  /* 0x00002c08220073b4 */ /* 0x0007e20008261007 */
[----:B------:R-:W-:Y:S04]  /*2670*/  UMOV UR18, UR10 ;  /* 0x0000000a00127c82 */ /* 0x000fe80008000000 */
[----:B------:R-:W-:Y:S04]  /*2680*/  @UP2 UIADD3 UR29, UPT, UPT, UR21, URZ, URZ ;  /* 0x000000ff151d2290 */ /* 0x000fe8000fffe0ff */
[----:B------:R-:W-:Y:S01]  /*2690*/  UISETP.NE.AND UP1, UPT, UR29, UR40, UPT ;  /* 0x000000281d00728c */ /* 0x000fe2000bf25270 */
[----:B------:R4:W-:Y:S10]  /*26a0*/  UTMALDG.5D.2CTA [UR16], [UR32], desc[UR44] ;  /* 0x00002c10200075b4 */ /* 0x0009f40008221000 */
[----:B------:R-:W-:Y:S04]  /*26b0*/  @UP1 UIADD3 UR26, UPT, UPT, UR22, URZ, URZ ;  /* 0x000000ff161a1290 */ /* 0x000fe8000fffe0ff */
[----:B------:R-:W-:Y:S02]  /*26c0*/  UISETP.NE.AND UP0, UPT, UR26, UR41, UPT ;  /* 0x000000291a00728c */ /* 0x000fe4000bf05270 */
[----:B---3--:R-:W-:Y:S09]  /*26d0*/  UIADD3 UR8, UPT, UPT, UR28, 0x1, URZ ;  /* 0x000000011c087890 */ /* 0x008ff2000fffe0ff */
[----:B------:R-:W-:Y:S02]  /*26e0*/  @UP0 UIADD3 UR8, UPT, UPT, UR28, URZ, URZ ;  /* 0x000000ff1c080290 */ /* 0x000fe4000fffe0ff */
[----:B------:R-:W-:Y:S02]  /*26f0*/  UIADD3 UR7, UPT, UPT, UR37, -0x1, URZ ;  /* 0xffffffff25077890 */ /* 0x000fe4000fffe0ff */
[----:B----4-:R-:W-:Y:S02]  /*2700*/  USEL UR22, UR26, URZ, UP0 ;  /* 0x000000ff1a167287 */ /* 0x010fe40008000000 */
[----:B------:R-:W-:Y:S02]  /*2710*/  UISETP.GT.U32.AND UP0, UPT, UR37, 0x1, UPT ;  /* 0x000000012500788c */ /* 0x000fe4000bf04070 */
[----:B------:R-:W-:Y:S02]  /*2720*/  USEL UR20, UR31, URZ, UP2 ;  /* 0x000000ff1f147287 */ /* 0x000fe40009000000 */
[----:B------:R-:W-:Y:S01]  /*2730*/  USEL UR21, UR29, URZ, UP1 ;  /* 0x000000ff1d157287 */ /* 0x000fe20008800000 */
[----:B------:R-:W-:Y:S01]  /*2740*/  UMOV UR37, UR7 ;  /* 0x0000000700257c82 */ /* 0x000fe20008000000 */
[----:B------:R-:W-:Y:S01]  /*2750*/  UMOV UR7, UR30 ;  /* 0x0000001e00077c82 */ /* 0x000fe20008000000 */
[----:B------:R-:W-:Y:S02]  /*2760*/  UMOV UR28, UR8 ;  /* 0x00000008001c7c82 */ /* 0x000fe40008000000 */
[----:B-1----:R-:W-:Y:S07]  /*2770*/  BRA.U UP0, `(.L_x_36) ;  /* 0xfffffff900fc7547 */ /* 0x002fee000b83ffff */
.L_x_30:
[----:B------:R-:W-:Y:S01]  /*2780*/  SHF.L.U32 R3, R2, 0x1f, RZ ;  /* 0x0000001f02037819 */ /* 0x000fe200000006ff */
[----:B------:R-:W-:-:S03]  /*2790*/  NOP ;  /* 0x0000000000007918 */ /* 0x000fc60000000000 */
[----:B--2---:R-:W2:Y:S02]  /*27a0*/  SYNCS.PHASECHK.TRANS64.TRYWAIT P0, [UR36+0x110], R3 ;  /* 0x00011003ff0075a7 */ /* 0x004ea40008001124 */
[----:B--2---:R-:W-:Y:S05]  /*27b0*/  @!P0 BRA `(.L_x_37) ;  /* 0x0000007400a88947 */ /* 0x004fea0003800000 */
.L_x_154:
[----:B------:R-:W2:Y:S01]  /*27c0*/  LDS.128 R4, [UR36+0x150] ;  /* 0x00015024ff047984 */ /* 0x000ea20008000c00 */
[----:B------:R-:W-:Y:S02]  /*27d0*/  UIADD3 UR4, UPT, UPT, UR36, 0x118, URZ ;  /* 0x0000011824047890 */ /* 0x000fe4000fffe0ff */
[----:B------:R-:W-:Y:S01]  /*27e0*/  UISETP.GE.AND UP0, UPT, UR39, 0x1, UPT ;  /* 0x000000012700788c */ /* 0x000fe2000bf06270 */
[----:B------:R-:W-:Y:S01]  /*27f0*/  @!PT LDS RZ, [RZ] ;  /* 0x00000000fffff984 */ /* 0x000fe20000000800 */
[----:B------:R-:W-:Y:S01]  /*2800*/  @!PT LDS RZ, [RZ] ;  /* 0x00000000fffff984 */ /* 0x000fe20000000800 */
[----:B------:R-:W-:Y:S01]  /*2810*/  @!PT LDS RZ, [RZ] ;  /* 0x00000000fffff984 */ /* 0x000fe20000000800 */
[----:B------:R-:W-:Y:S01]  /*2820*/  @!PT LDS RZ, [RZ] ;  /* 0x00000000fffff984 */ /* 0x000fe20000000800 */
[----:B------:R3:W-:Y:S06]  /*2830*/  MEMBAR.ALL.CTA ;  /* 0x0000000000007992 */ /* 0x0007ec0000008000 */
[----:B---3--:R-:W3:Y:S01]  /*2840*/  FENCE.VIEW.ASYNC.S ;  /* 0x00000000000073c6 */ /* 0x008ee20000000000 */
[----:B------:R-:W-:-:S09]  /*2850*/  UPRMT UR4, URZ, 0x654, UR4 ;  /* 0x00000654ff047896 */ /* 0x000fd20008000004 */
[----:B---3--:R-:W-:Y:S01]  /*2860*/  SYNCS.ARRIVE.TRANS64.RED.A1T0 RZ, [UR4], RZ ;  /* 0x000000ffffff79a7 */ /* 0x008fe20008100404 */
[----:B--2---:R-:W-:-:S13]  /*2870*/  LOP3.LUT P0, RZ, R6, 0x1, RZ, 0xc0, !PT ;  /* 0x0000000106ff7812 */ /* 0x004fda000780c0ff */
[----:B------:R-:W-:Y:S01]  /*2880*/  VOTEU.ANY UP1, P0 ;  /* 0x0000000000ff7886 */ /* 0x000fe20000020100 */
[----:B------:R-:W-:-:S13]  /*2890*/  PLOP3.LUT P0, PT, PT, PT, UP1, 0x80, 0x8 ;  /* 0x000000000008781c */ /* 0x000fda0003f0f018 */
[----:B-1----:R-:W-:Y:S02]  /*28a0*/  @P0 MOV R0, R4 ;  /* 0x0000000400000202 */ /* 0x002fe40000000f00 */
[----:B------:R-:W-:Y:S02]  /*28b0*/  @P0 LOP3.LUT R4, R5, 0xffff, RZ, 0xc0, !PT ;  /* 0x0000ffff05040812 */ /* 0x000fe400078ec0ff */
[----:B------:R-:W-:Y:S02]  /*28c0*/  @P0 R2UR UR6, R0 ;  /* 0x00000000000602ca */ /* 0x000fe400000e0000 */
[----:B------:R-:W-:-:S11]  /*28d0*/  @P0 R2UR UR5, R4 ;  /* 0x00000000040502ca */ /* 0x000fd600000e0000 */
[----:B------:R-:W-:Y:S02]  /*28e0*/  @UP1 UMOV UR50, UR6 ;  /* 0x0000000600321c82 */ /* 0x000fe40008000000 */
[----:B------:R-:W-:Y:S01]  /*28f0*/  @UP1 UMOV UR49, UR5 ;  /* 0x0000000500311c82 */ /* 0x000fe20008000000 */
[----:B------:R-:W-:Y:S05]  /*2900*/  BRA.U !UP0, `(.L_x_38) ;  /* 0x0000000108d47547 */ /* 0x000fea000b800000 */
[----:B------:R-:W1:Y:S01]  /*2910*/  LDCU.128 UR16, c[0x0][0xc10] ;  /* 0x00018200ff1077ac */ /* 0x000e620008000c00 */
[----:B------:R-:W2:Y:S01]  /*2920*/  LDCU UR21, c[0x0][0xc20] ;  /* 0x00018400ff1577ac */ /* 0x000ea20008000800 */
[----:B------:R-:W3:Y:S01]  /*2930*/  LDCU UR20, c[0x0][0xc0c] ;  /* 0x00018180ff1477ac */ /* 0x000ee20008000800 */
[----:B------:R-:W4:Y:S01]  /*2940*/  LDCU.64 UR12, c[0x0][0xc28] ;  /* 0x00018500ff0c77ac */ /* 0x000f220008000a00 */
[----:B------:R-:W-:Y:S02]  /*2950*/  UISETP.NE.AND UP3, UPT, UR39, 0x1, UPT ;  /* 0x000000012700788c */ /* 0x000fe4000bf65270 */
[----:B-1----:R-:W-:Y:S02]  /*2960*/  UIMAD.WIDE.U32 UR4, UR52, UR19, URZ ;  /* 0x00000013340472a5 */ /* 0x002fe4000f8e00ff */
[----:B------:R-:W-:Y:S02]  /*2970*/  UIMAD.WIDE.U32 UR6, UR53, UR16, URZ ;  /* 0x00000010350672a5 */ /* 0x000fe4000f8e00ff */
[----:B------:R-:W-:-:S02]  /*2980*/  UISETP.NE.AND UP0, UPT, UR18, 0x1, UPT ;  /* 0x000000011200788c */ /* 0x000fc4000bf05270 */
[----:B------:R-:W-:Y:S01]  /*2990*/  UIMAD.WIDE.U32 UR14, UR49, UR19, URZ ;  /* 0x00000013310e72a5 */ /* 0x000fe2000f8e00ff */
[----:B------:R-:W-:Y:S01]  /*29a0*/  UMOV UR4, UR5 ;  /* 0x0000000500047c82 */ /* 0x000fe20008000000 */
[----:B---3--:R-:W-:Y:S02]  /*29b0*/  UISETP.NE.AND UP2, UPT, UR20, 0x1, UPT ;  /* 0x000000011400788c */ /* 0x008fe4000bf45270 */
[----:B--2---:R-:W-:Y:S02]  /*29c0*/  USHF.R.U32.HI UR5, URZ, UR21, UR4 ;  /* 0x00000015ff057299 */ /* 0x004fe40008011604 */
[----:B------:R-:W-:Y:S01]  /*29d0*/  UIMAD.WIDE.U32 UR10, UR50, UR16, URZ ;  /* 0x00000010320a72a5 */ /* 0x000fe2000f8e00ff */
[----:B------:R-:W-:Y:S01]  /*29e0*/  UMOV UR4, UR7 ;  /* 0x0000000700047c82 */ /* 0x000fe20008000000 */
[----:B------:R-:W-:Y:S02]  /*29f0*/  USEL UR5, UR52, UR5, !UP0 ;  /* 0x0000000534057287 */ /* 0x000fe4000c000000 */
[----:B------:R-:W-:-:S02]  /*2a00*/  USHF.R.U32.HI UR4, URZ, UR17, UR4 ;  /* 0x00000011ff047299 */ /* 0x000fc40008011604 */
[----:B----4-:R-:W-:Y:S02]  /*2a10*/  UIMAD.WIDE.U32 UR8, UR5, UR12, URZ ;  /* 0x0000000c050872a5 */ /* 0x010fe4000f8e00ff */
[----:B------:R-:W-:Y:S01]  /*2a20*/  USEL UR6, UR53, UR4, !UP2 ;  /* 0x0000000435067287 */ /* 0x000fe2000d000000 */
[----:B------:R-:W-:Y:S02]  /*2a30*/  UMOV UR10, UR11 ;  /* 0x0000000b000a7c82 */ /* 0x000fe40008000000 */
[----:B------:R-:W-:Y:S01]  /*2a40*/  UMOV UR4, UR15 ;  /* 0x0000000f00047c82 */ /* 0x000fe20008000000 */
[----:B------:R-:W-:Y:S01]  /*2a50*/  UIMAD.WIDE.U32 UR14, UR6, UR12, URZ ;  /* 0x0000000c060e72a5 */ /* 0x000fe2000f8e00ff */
[----:B------:R-:W-:Y:S01]  /*2a60*/  UMOV UR8, UR9 ;  /* 0x0000000900087c82 */ /* 0x000fe20008000000 */
[----:B------:R-:W-:Y:S02]  /*2a70*/  USHF.R.U32.HI UR4, URZ, UR21, UR4 ;  /* 0x00000015ff047299 */ /* 0x000fe40008011604 */
[----:B------:R-:W-:-:S03]  /*2a80*/  @UP3 USHF.R.U32.HI UR5, URZ, UR13, UR8 ;  /* 0x0000000dff053299 */ /* 0x000fc60008011608 */
[----:B------:R-:W-:Y:S01]  /*2a90*/  UMOV UR14, UR15 ;  /* 0x0000000f000e7c82 */ /* 0x000fe20008000000 */
[----:B------:R-:W-:Y:S02]  /*2aa0*/  USHF.R.U32.HI UR17, URZ, UR17, UR10 ;  /* 0x00000011ff117299 */ /* 0x000fe4000801160a */
[----:B------:R-:W-:Y:S02]  /*2ab0*/  USEL UR4, UR49, UR4, !UP0 ;  /* 0x0000000431047287 */ /* 0x000fe4000c000000 */
[----:B------:R-:W-:Y:S02]  /*2ac0*/  @UP3 USHF.R.U32.HI UR6, URZ, UR13, UR14 ;  /* 0x0000000dff063299 */ /* 0x000fe4000801160e */
[----:B------:R-:W-:Y:S02]  /*2ad0*/  UIMAD UR7, UR39, UR5, URZ ;  /* 0x00000005270772a4 */ /* 0x000fe4000f8e02ff */
[----:B------:R-:W-:Y:S02]  /*2ae0*/  USEL UR5, UR50, UR17, !UP2 ;  /* 0x0000001132057287 */ /* 0x000fe4000d000000 */
[----:B------:R-:W-:-:S02]  /*2af0*/  UIMAD UR10, UR39, UR6, URZ ;  /* 0x00000006270a72a4 */ /* 0x000fc4000f8e02ff */
[----:B------:R-:W-:Y:S02]  /*2b00*/  UISETP.GE.AND UP0, UPT, UR4, UR7, UPT ;  /* 0x000000070400728c */ /* 0x000fe4000bf06270 */
[----:B------:R-:W-:Y:S02]  /*2b10*/  UIMAD.WIDE.U32 UR8, UR4, UR12, URZ ;  /* 0x0000000c040872a5 */ /* 0x000fe4000f8e00ff */
[----:B------:R-:W-:Y:S02]  /*2b20*/  UISETP.GE.OR UP0, UPT, UR5, UR10, UP0 ;  /* 0x0000000a0500728c */ /* 0x000fe40008706670 */
[----:B------:R-:W-:-:S03]  /*2b30*/  UIMAD.WIDE.U32 UR10, UR5, UR12, URZ ;  /* 0x0000000c050a72a5 */ /* 0x000fc6000f8e00ff */
[----:B------:R-:W-:Y:S01]  /*2b40*/  UMOV UR7, UR9 ;  /* 0x0000000900077c82 */ /* 0x000fe20008000000 */
[----:B------:R-:W-:Y:S02]  /*2b50*/  UIADD3 UR9, UPT, UPT, -UR4, URZ, URZ ;  /* 0x000000ff04097290 */ /* 0x000fe4000fffe1ff */
[----:B------:R-:W-:Y:S02]  /*2b60*/  USHF.R.U32.HI UR7, URZ, UR13, UR7 ;  /* 0x0000000dff077299 */ /* 0x000fe40008011607 */
[----:B------:R-:W-:Y:S02]  /*2b70*/  UIMAD UR10, UR18, UR9, UR49 ;  /* 0x00000009120a72a4 */ /* 0x000fe4000f8e0231 */
[----:B------:R-:W-:Y:S01]  /*2b80*/  USEL UR7, UR4, UR7, !UP3 ;  /* 0x0000000704077287 */ /* 0x000fe2000d800000 */
[----:B------:R-:W-:Y:S01]  /*2b90*/  @!UP0 UMOV UR8, UR11 ;  /* 0x0000000b00088c82 */ /* 0x000fe20008000000 */
[----:B------:R-:W-:Y:S02]  /*2ba0*/  UIADD3 UR11, UPT, UPT, -UR5, URZ, URZ ;  /* 0x000000ff050b7290 */ /* 0x000fe4000fffe1ff */
[----:B------:R-:W-:-:S02]  /*2bb0*/  @!UP0 USHF.R.U32.HI UR8, URZ, UR13, UR8 ;  /* 0x0000000dff088299 */ /* 0x000fc40008011608 */
[----:B------:R-:W-:Y:S02]  /*2bc0*/  UIADD3 UR9, UPT, UPT, -UR7, URZ, URZ ;  /* 0x000000ff07097290 */ /* 0x000fe4000fffe1ff */
[----:B------:R-:W-:Y:S02]  /*2bd0*/  @!UP0 USEL UR8, UR5, UR8, !UP3 ;  /* 0x0000000805088287 */ /* 0x000fe4000d800000 */
[----:B------:R-:W-:Y:S02]  /*2be0*/  UIMAD UR9, UR39, UR9, UR4 ;  /* 0x00000009270972a4 */ /* 0x000fe4000f8e0204 */
[----:B------:R-:W-:Y:S02]  /*2bf0*/  @!UP0 UIADD3 UR7, UPT, UPT, UR7, -UR8, URZ ;  /* 0x8000000807078290 */ /* 0x000fe4000fffe0ff */
[----:B------:R-:W-:Y:S02]  /*2c00*/  @!UP0 UIMAD UR8, UR9, UR6, UR8 ;  /* 0x00000006090882a4 */ /* 0x000fe4000f8e0208 */
[----:B------:R-:W-:-:S02]  /*2c10*/  @!UP0 UIMAD UR4, UR39, UR7, UR5 ;  /* 0x00000007270482a4 */ /* 0x000fc4000f8e0205 */
[----:B------:R-:W-:Y:S02]  /*2c20*/  UIMAD UR6, UR20, UR11, UR50 ;  /* 0x0000000b140672a4 */ /* 0x000fe4000f8e0232 */
[----:B------:R-:W-:Y:S01]  /*2c30*/  UIMAD UR49, UR4, UR18, UR10 ;  /* 0x00000012043172a4 */ /* 0x000fe2000f8e020a */
[----:B------:R-:W-:Y:S02]  /*2c40*/  @!UP0 UMOV UR5, UR8 ;  /* 0x0000000800058c82 */ /* 0x000fe40008000000 */
[----:B------:R-:W-:-:S12]  /*2c50*/  UIMAD UR50, UR5, UR20, UR6 ;  /* 0x00000014053272a4 */ /* 0x000fd8000f8e0206 */
.L_x_38:
[----:B------:R-:W1:Y:S02]  /*2c60*/  LDCU UR4, c[0x0][0xc30] ;  /* 0x00018600ff0477ac */ /* 0x000e640008000800 */
[----:B-1----:R-:W-:-:S09]  /*2c70*/  UISETP.NE.AND UP0, UPT, UR4, 0x1, UPT ;  /* 0x000000010400788c */ /* 0x002fd2000bf05270 */
[----:B------:R-:W-:Y:S05]  /*2c80*/  BRA.U UP0, `(.L_x_39) ;  /* 0x0000000100447547 */ /* 0x000fea000b800000 */
[----:B------:R-:W1:Y:S01]  /*2c90*/  LDCU.128 UR8, c[0x0][0xc10] ;  /* 0x00018200ff0877ac */ /* 0x000e620008000c00 */
[----:B------:R-:W2:Y:S01]  /*2ca0*/  LDCU UR12, c[0x0][0xc0c] ;  /* 0x00018180ff0c77ac */ /* 0x000ea20008000800 */
[----:B------:R-:W3:Y:S01]  /*2cb0*/  LDCU UR13, c[0x0][0xc20] ;  /* 0x00018400ff0d77ac */ /* 0x000ee20008000800 */
[----:B-1----:R-:W-:Y:S02]  /*2cc0*/  UIMAD.WIDE.U32 UR6, UR50, UR8, URZ ;  /* 0x00000008320672a5 */ /* 0x002fe4000f8e00ff */
[----:B------:R-:W-:Y:S02]  /*2cd0*/  UIMAD.WIDE.U32 UR4, UR49, UR11, URZ ;  /* 0x0000000b310472a5 */ /* 0x000fe4000f8e00ff */
[----:B--2---:R-:W-:Y:S02]  /*2ce0*/  UISETP.NE.AND UP2, UPT, UR12, 0x1, UPT ;  /* 0x000000010c00788c */ /* 0x004fe4000bf45270 */
[----:B------:R-:W-:Y:S01]  /*2cf0*/  UISETP.NE.AND UP0, UPT, UR10, 0x1, UPT ;  /* 0x000000010a00788c */ /* 0x000fe2000bf05270 */
[----:B------:R-:W-:-:S02]  /*2d00*/  UMOV UR6, UR7 ;  /* 0x0000000700067c82 */ /* 0x000fc40008000000 */
[----:B------:R-:W-:Y:S01]  /*2d10*/  UMOV UR4, UR5 ;  /* 0x0000000500047c82 */ /* 0x000fe20008000000 */
[----:B------:R-:W-:Y:S02]  /*2d20*/  USHF.R.U32.HI UR6, URZ, UR9, UR6 ;  /* 0x00000009ff067299 */ /* 0x000fe40008011606 */
[----:B---3--:R-:W-:Y:S02]  /*2d30*/  USHF.R.U32.HI UR4, URZ, UR13, UR4 ;  /* 0x0000000dff047299 */ /* 0x008fe40008011604 */
[----:B------:R-:W-:Y:S02]  /*2d40*/  USEL UR5, UR50, UR6, !UP2 ;  /* 0x0000000632057287 */ /* 0x000fe4000d000000 */
[----:B------:R-:W-:-:S04]  /*2d50*/  USEL UR4, UR49, UR4, !UP0 ;  /* 0x0000000431047287 */ /* 0x000fc8000c000000 */
[----:B------:R-:W-:Y:S02]  /*2d60*/  UIADD3 UR6, UPT, UPT, UR5, -UR4, URZ ;  /* 0x8000000405067290 */ /* 0x000fe4000fffe0ff */
[----:B------:R-:W-:Y:S02]  /*2d70*/  UIADD3 UR4, UPT, UPT, -UR5, UR4, URZ ;  /* 0x0000000405047290 */ /* 0x000fe4000fffe1ff */
[----:B------:R-:W-:Y:S02]  /*2d80*/  UIMAD UR49, UR6, UR10, UR49 ;  /* 0x0000000a063172a4 */ /* 0x000fe4000f8e0231 */
[----:B------:R-:W-:-:S12]  /*2d90*/  UIMAD UR50, UR4, UR12, UR50 ;  /* 0x0000000c043272a4 */ /* 0x000fd8000f8e0232 */
.L_x_39:
[----:B------:R-:W-:Y:S01]  /*2da0*/  R2UR UR5, R65 ;  /* 0x00000000410572ca */ /* 0x000fe200000e0000 */
[----:B------:R-:W-:Y:S01]  /*2db0*/  UMOV UR31, UR42 ;  /* 0x0000002a001f7c82 */ /* 0x000fe20008000000 */
[----:B------:R-:W-:Y:S02]  /*2dc0*/  R2UR UR4, R64 ;  /* 0x00000000400472ca */ /* 0x000fe400000e0000 */
[----:B------:R-:W-:Y:S02]  /*2dd0*/  PLOP3.LUT P1, PT, PT, PT, PT, 0x80, 0x8 ;  /* 0x000000000008781c */ /* 0x000fe40003f2f070 */
[----:B------:R-:W-:-:S07]  /*2de0*/  LOP3.LUT R2, R2, 0x1, RZ, 0x3c, !PT ;  /* 0x0000000102027812 */ /* 0x000fce00078e3cff */
[----:B------:R-:W-:Y:S02]  /*2df0*/  UIADD3 UR45, UPT, UPT, UR50, UR5, URZ ;  /* 0x00000005322d7290 */ /* 0x000fe4000fffe0ff */
[----:B------:R-:W-:Y:S01]  /*2e00*/  UIADD3 UR19, UPT, UPT, UR49, UR4, URZ ;  /* 0x0000000431137290 */ /* 0x000fe2000fffe0ff */
[----:B------:R-:W-:Y:S11]  /*2e10*/  BRA.U UP1, `(.L_x_40) ;  /* 0xffffffe901b07547 */ /* 0x000ff6000b83ffff */
[----:B------:R-:W-:Y:S01]  /*2e20*/  UIADD3 UR36, UPT, UPT, UR36, 0x60, URZ ;  /* 0x0000006024247890 */ /* 0x000fe2000fffe0ff */
[----:B------:R-:W-:-:S03]  /*2e30*/  MOV R3, UR27 ;  /* 0x0000001b00037c02 */ /* 0x000fc60008000f00 */
[----:B------:R-:W-:Y:S01]  /*2e40*/  ULEA UR4, UR30, UR36, 0x3 ;  /* 0x000000241e047291 */ /* 0x000fe2000f8e18ff */
[----:B------:R-:W-:-:S08]  /*2e50*/  SHF.L.U32 R3, R3, 0x1f, RZ ;  /* 0x0000001f03037819 */ /* 0x000fd000000006ff */
[----:B------:R-:W1:Y:S02]  /*2e60*/  SYNCS.PHASECHK.TRANS64.TRYWAIT P0, [UR4], R3 ;  /* 0x00000003ff0075a7 */ /* 0x000e640008001104 */
[----:B-1----:R-:W-:Y:S05]  /*2e70*/  @!P0 BRA `(.L_x_41) ;  /* 0x0000007000108947 */ /* 0x002fea0003800000 */
.L_x_156:
[----:B------:R-:W-:-:S04]  /*2e80*/  UIADD3 UR4, UPT, UPT, UR30, 0x1, URZ ;  /* 0x000000011e047890 */ /* 0x000fc8000fffe0ff */
[----:B------:R-:W-:-:S04]  /*2e90*/  UISETP.NE.AND UP0, UPT, UR4, 0xc, UPT ;  /* 0x0000000c0400788c */ /* 0x000fc8000bf05270 */
[----:B------:R-:W-:Y:S02]  /*2ea0*/  USEL UR5, URZ, 0x1, UP0 ;  /* 0x00000001ff057887 */ /* 0x000fe40008000000 */
[----:B------:R-:W-:Y:S02]  /*2eb0*/  USEL UR4, UR4, URZ, UP0 ;  /* 0x000000ff04047287 */ /* 0x000fe40008000000 */
[----:B------:R-:W-:Y:S02]  /*2ec0*/  ULOP3.LUT UR6, UR27, UR5, URZ, 0x3c, !UPT ;  /* 0x000000051b067292 */ /* 0x000fe4000f8e3cff */
[----:B------:R-:W-:-:S04]  /*2ed0*/  ULEA UR5, UR4, UR36, 0x3 ;  /* 0x0000002404057291 */ /* 0x000fc8000f8e18ff */
[----:B-1----:R-:W-:-:S04]  /*2ee0*/  MOV R3, UR6 ;  /* 0x0000000600037c02 */ /* 0x002fc80008000f00 */
[----:B------:R-:W-:-:S04]  /*2ef0*/  SHF.L.U32 R3, R3, 0x1f, RZ ;  /* 0x0000001f03037819 */ /* 0x000fc800000006ff */
[----:B------:R-:W1:Y:S02]  /*2f00*/  SYNCS.PHASECHK.TRANS64.TRYWAIT P0, [UR5], R3 ;  /* 0x00000003ff0075a7 */ /* 0x000e640008001105 */
[----:B-1----:R-:W-:Y:S05]  /*2f10*/  @!P0 BRA `(.L_x_42) ;  /* 0x0000007000008947 */ /* 0x002fea0003800000 */
.L_x_158:
        /* <DEDUP_REMOVED lines=10> */
.L_x_160:
        /* <DEDUP_REMOVED lines=10> */
.L_x_162:
        /* <DEDUP_REMOVED lines=10> */
.L_x_164:
        /* <DEDUP_REMOVED lines=10> */
.L_x_166:
        /* <DEDUP_REMOVED lines=10> */
.L_x_168:
        /* <DEDUP_REMOVED lines=10> */
.L_x_170:
        /* <DEDUP_REMOVED lines=10> */
.L_x_172:
        /* <DEDUP_REMOVED lines=10> */
.L_x_174:
        /* <DEDUP_REMOVED lines=10> */
.L_x_176:
[----:B------:R-:W-:-:S04]  /*34c0*/  UIADD3 UR4, UPT, UPT, UR4, 0x1, URZ ;  /* 0x0000000104047890 */ /* 0x000fc8000fffe0ff */
[----:B------:R-:W-:-:S04]  /*34d0*/  UISETP.NE.AND UP0, UPT, UR4, 0xc, UPT ;  /* 0x0000000c0400788c */ /* 0x000fc8000bf05270 */
[----:B------:R-:W-:Y:S02]  /*34e0*/  USEL UR5, URZ, 0x1, UP0 ;  /* 0x00000001ff057887 */ /* 0x000fe40008000000 */
[----:B------:R-:W-:Y:S02]  /*34f0*/  USEL UR4, UR4, URZ, UP0 ;  /* 0x000000ff04047287 */ /* 0x000fe40008000000 */
[----:B------:R-:W-:Y:S02]  /*3500*/  ULOP3.LUT UR5, UR6, UR5, URZ, 0x3c, !UPT ;  /* 0x0000000506057292 */ /* 0x000fe4000f8e3cff */
[----:B------:R-:W-:-:S04]  /*3510*/  ULEA UR4, UR4, UR36, 0x3 ;  /* 0x0000002404047291 */ /* 0x000fc8000f8e18ff */
[----:B------:R-:W-:Y:S02]  /*3520*/  IMAD.U32 R2, RZ, RZ, UR5 ;  /* 0x00000005ff027e24 */ /* 0x000fe4000f8e00ff */
[----:B-1----:R-:W-:-:S03]  /*3530*/  MOV R0, UR4 ;  /* 0x0000000400007c02 */ /* 0x002fc60008000f00 */
[----:B------:R-:W-:-:S07]  /*3540*/  SHF.L.U32 R3, R2, 0x1f, RZ ;  /* 0x0000001f02037819 */ /* 0x000fce00000006ff */
.L_x_52:
[----:B-1----:R1:W2:Y:S02]  /*3550*/  SYNCS.PHASECHK.TRANS64.TRYWAIT P0, [R0+URZ], R3 ;  /* 0x00000003000075a7 */ /* 0x0022a400080011ff */
[----:B--2---:R-:W-:Y:S05]  /*3560*/  @!P0 NANOSLEEP.SYNCS 0x989680 ;  /* 0x009896800000895d */ /* 0x004fea0003900000 */
[----:B------:R-:W2:Y:S02]  /*3570*/  @!P0 SYNCS.PHASECHK.TRANS64 P0, [R0+URZ], R3 ;  /* 0x00000003000085a7 */ /* 0x000ea400080010ff */
[----:B--2---:R-:W-:Y:S05]  /*3580*/  @P0 EXIT ;  /* 0x000000000000094d */ /* 0x004fea0003800000 */
[----:B------:R-:W-:Y:S05]  /*3590*/  BRA `(.L_x_52) ;  /* 0xfffffffc00ec7947 */ /* 0x000fea000383ffff */
.L_x_22:
[----:B------:R-:W2:Y:S02]  /*35a0*/  S2UR UR4, SR_CgaCtaId ;  /* 0x00000000000479c3 */ /* 0x000ea40000008800 */
[----:B--2---:R-:W-:-:S04]  /*35b0*/  UISETP.NE.AND UP0, UPT, UR4, URZ, UPT ;  /* 0x000000ff0400728c */ /* 0x004fc8000bf05270 */
[----:B------:R-:W-:-:S09]  /*35c0*/  UISETP.NE.OR UP0, UPT, UR18, 0x1, UP0 ;  /* 0x000000011200788c */ /* 0x000fd20008705670 */
[----:B------:R-:W-:Y:S05]  /*35d0*/  BRA.U UP0, `(.L_x_53) ;  /* 0x0000000100b47547 */ /* 0x000fea000b800000 */
[----:B------:R-:W2:Y:S01]  /*35e0*/  S2UR UR5, SR_CgaCtaId ;  /* 0x00000000000579c3 */ /* 0x000ea20000008800 */
[----:B------:R-:W-:Y:S01]  /*35f0*/  UMOV UR4, 0x400 ;  /* 0x0000040000047882 */ /* 0x000fe20000000000 */
[----:B------:R-:W-:Y:S01]  /*3600*/  HFMA2 R2, -RZ, RZ, 0, 5.9604644775390625e-08 ;  /* 0x00000001ff027431 */ /* 0x000fe200000001ff */
[----:B------:R-:W-:Y:S01]  /*3610*/  ISETP.GE.U32.AND P0, PT, R3, 0x2, PT ;  /* 0x000000020300780c */ /* 0x000fe20003f06070 */
[----:B------:R-:W-:Y:S01]  /*3620*/  IMAD.MOV.U32 R8, RZ, RZ, RZ ;  /* 0x000000ffff087224 */ /* 0x000fe200078e00ff */
[----:B--2---:R-:W-:-:S04]  /*3630*/  ULEA UR4, UR5, UR4, 0x18 ;  /* 0x0000000405047291 */ /* 0x004fc8000f8ec0ff */
[----:B------:R-:W-:Y:S02]  /*3640*/  UIADD3 UR5, UPT, UPT, UR4, 0x118, URZ ;  /* 0x0000011804057890 */ /* 0x000fe4000fffe0ff */
[----:B------:R-:W-:Y:S02]  /*3650*/  UIADD3 UR8, UPT, UPT, UR4, 0x110, URZ ;  /* 0x0000011004087890 */ /* 0x000fe4000fffe0ff */
[----:B------:R-:W-:-:S12]  /*3660*/  UPRMT UR5, URZ, 0x654, UR5 ;  /* 0x00000654ff057896 */ /* 0x000fd80008000005 */
.L_x_56:
[----:B------:R-:W-:Y:S01]  /*3670*/  SHF.L.U32 R7, R2, 0x1f, RZ ;  /* 0x0000001f02077819 */ /* 0x000fe200000006ff */
[----:B------:R-:W-:Y:S02]  /*3680*/  IMAD.U32 R4, RZ, RZ, UR8 ;  /* 0x00000008ff047e24 */ /* 0x000fe4000f8e00ff */
[----:B------:R-:W-:Y:S01]  /*3690*/  @!P0 IMAD.MOV.U32 R5, RZ, RZ, 0x10 ;  /* 0x00000010ff058424 */ /* 0x000fe200078e00ff */
[----:B------:R-:W2:Y:S02]  /*36a0*/  SYNCS.PHASECHK.TRANS64.TRYWAIT P1, [UR4+0x118], R7 ;  /* 0x00011807ff0075a7 */ /* 0x000ea40008021104 */
[----:B------:R-:W-:-:S04]  /*36b0*/  PRMT R9, R3, 0x654, R4 ;  /* 0x0000065403097816 */ /* 0x000fc80000000004 */
[----:B------:R-:W-:Y:S01]  /*36c0*/  SEL R0, R9, R0, !P0 ;  /* 0x0000000009007207 */ /* 0x000fe20004000000 */
[----:B--2---:R-:W-:Y:S06]  /*36d0*/  @!P1 BRA `(.L_x_54) ;  /* 0x0000006c00009947 */ /* 0x004fec0003800000 */
.L_x_178:
[----:B------:R-:W-:Y:S01]  /*36e0*/  UIADD3 UR6, UPT, UPT, UR4, 0x150, URZ ;  /* 0x0000015004067890 */ /* 0x000fe2000fffe0ff */
[----:B------:R3:W-:Y:S01]  /*36f0*/  @!P0 SYNCS.ARRIVE.TRANS64.RED RZ, [R0+URZ], R5 ;  /* 0x0000000500ff89a7 */ /* 0x0007e200080004ff */
[----:B------:R-:W-:Y:S01]  /*3700*/  UIADD3 UR7, UPT, UPT, UR4, 0x110, URZ ;  /* 0x0000011004077890 */ /* 0x000fe2000fffe0ff */
[----:B------:R-:W-:-:S08]  /*3710*/  LOP3.LUT R2, R2, 0x1, RZ, 0x3c, !PT ;  /* 0x0000000102027812 */ /* 0x000fd000078e3cff */
[----:B------:R-:W-:Y:S06]  /*3720*/  UGETNEXTWORKID.BROADCAST [UR6], [UR7] ;  /* 0x00000000060073ca */ /* 0x000fec0008000100 */
[----:B---3--:R-:W-:-:S04]  /*3730*/  SHF.L.U32 R5, R8, 0x1f, RZ ;  /* 0x0000001f08057819 */ /* 0x008fc800000006ff */
[----:B------:R-:W3:Y:S02]  /*3740*/  SYNCS.PHASECHK.TRANS64.TRYWAIT P1, [UR4+0x110], R5 ;  /* 0x00011005ff0075a7 */ /* 0x000ee40008021104 */
[----:B---3--:R-:W-:Y:S05]  /*3750*/  @!P1 BRA `(.L_x_55) ;  /* 0x0000006800f89947 */ /* 0x008fea0003800000 */
.L_x_180:
[----:B--2---:R-:W2:Y:S01]  /*3760*/  LDS.128 R4, [UR4+0x150] ;  /* 0x00015004ff047984 */ /* 0x004ea20008000c00 */
[----:B------:R-:W-:Y:S01]  /*3770*/  LOP3.LUT R8, R8, 0x1, RZ, 0x3c, !PT ;  /* 0x0000000108087812 */ /* 0x000fe200078e3cff */
[----:B------:R-:W-:Y:S01]  /*3780*/  @!PT LDS RZ, [RZ] ;  /* 0x00000000fffff984 */ /* 0x000fe20000000800 */
[----:B------:R-:W-:Y:S01]  /*3790*/  @!PT LDS RZ, [RZ] ;  /* 0x00000000fffff984 */ /* 0x000fe20000000800 */
[----:B------:R-:W-:Y:S01]  /*37a0*/  @!PT LDS RZ, [RZ] ;  /* 0x00000000fffff984 */ /* 0x000fe20000000800 */
[----:B------:R-:W-:Y:S01]  /*37b0*/  @!PT LDS RZ, [RZ] ;  /* 0x00000000fffff984 */ /* 0x000fe20000000800 */
[----:B------:R3:W-:Y:S06]  /*37c0*/  MEMBAR.ALL.CTA ;  /* 0x0000000000007992 */ /* 0x0007ec0000008000 */
[----:B---3--:R-:W3:Y:S02]  /*37d0*/  FENCE.VIEW.ASYNC.S ;  /* 0x00000000000073c6 */ /* 0x008ee40000000000 */
[----:B---3--:R-:W-:Y:S01]  /*37e0*/  SYNCS.ARRIVE.TRANS64.RED.A1T0 RZ, [UR5], RZ ;  /* 0x000000ffffff79a7 */ /* 0x008fe20008100405 */
[----:B--2---:R-:W-:-:S13]  /*37f0*/  LOP3.LUT P1, RZ, R6, 0x1, RZ, 0xc0, !PT ;  /* 0x0000000106ff7812 */ /* 0x004fda000782c0ff */
[----:B------:R-:W-:Y:S05]  /*3800*/  @P1 BRA `(.L_x_56) ;  /* 0xfffffffc00981947 */ /* 0x000fea000383ffff */
[----:B------:R-:W-:-:S04]  /*3810*/  SHF.L.U32 R0, R2, 0x1f, RZ ;  /* 0x0000001f02007819 */ /* 0x000fc800000006ff */
[----:B------:R-:W2:Y:S02]  /*3820*/  SYNCS.PHASECHK.TRANS64 P0, [UR4+0x118], R0 ;  /* 0x00011800ff0075a7 */ /* 0x000ea40008001004 */
[----:B-12---:R-:W-:Y:S05]  /*3830*/  @P0 EXIT ;  /* 0x000000000000094d */ /* 0x006fea0003800000 */
[----:B------:R-:W-:-:S07]  /*3840*/  MOV R0, UR4 ;  /* 0x0000000400007c02 */ /* 0x000fce0008000f00 */
.L_x_57:
[----:B-1----:R-:W-:-:S04]  /*3850*/  SHF.L.U32 R3, R2, 0x1f, RZ ;  /* 0x0000001f02037819 */ /* 0x002fc800000006ff */
[----:B------:R1:W2:Y:S03]  /*3860*/  SYNCS.PHASECHK.TRANS64.TRYWAIT P0, [R0+URZ+0x118], R3 ;  /* 0x00011803000075a7 */ /* 0x0002a600080011ff */
[----:B--2---:R-:W-:Y:S05]  /*3870*/  @!P0 NANOSLEEP.SYNCS 0x989680 ;  /* 0x009896800000895d */ /* 0x004fea0003900000 */
[----:B------:R-:W2:Y:S02]  /*3880*/  @!P0 SYNCS.PHASECHK.TRANS64 P0, [R0+URZ+0x118], R3 ;  /* 0x00011803000085a7 */ /* 0x000ea400080010ff */
[----:B--2---:R-:W-:Y:S05]  /*3890*/  @P0 EXIT ;  /* 0x000000000000094d */ /* 0x004fea0003800000 */
[----:B------:R-:W-:Y:S05]  /*38a0*/  BRA `(.L_x_57) ;  /* 0xfffffffc00e87947 */ /* 0x000fea000383ffff */
.L_x_53:
[----:B------:R-:W-:Y:S05]  /*38b0*/  BRA.U UP4, `(.L_x_58) ;  /* 0x0000001104a87547 */ /* 0x000fea000b800000 */
[----:B------:R-:W2:Y:S01]  /*38c0*/  S2UR UR4, SR_CgaCtaId ;  /* 0x00000000000479c3 */ /* 0x000ea20000008800 */
[----:B------:R-:W-:Y:S01]  /*38d0*/  UMOV UR5, 0x40 ;  /* 0x0000004000057882 */ /* 0x000fe20000000000 */
[----:B------:R-:W-:Y:S01]  /*38e0*/  NOP ;  /* 0x0000000000007918 */ /* 0x000fe20000000000 */
[----:B------:R-:W-:Y:S01]  /*38f0*/  UMOV UR6, 0x400 ;  /* 0x0000040000067882 */ /* 0x000fe20000000000 */
[----:B--2---:R-:W-:Y:S02]  /*3900*/  ULEA UR5, UR4, UR5, 0x18 ;  /* 0x0000000504057291 */ /* 0x004fe4000f8ec0ff */
[----:B------:R-:W-:-:S07]  /*3910*/  ULEA UR6, UR4, UR6, 0x18 ;  /* 0x0000000604067291 */ /* 0x000fce000f8ec0ff */
[----:B------:R-:W2:Y:S02]  /*3920*/  LDS.U8 R3, [UR5+0x1c] ;  /* 0x00001c05ff037984 */ /* 0x000ea40008000000 */
[----:B--2---:R-:W-:-:S13]  /*3930*/  ISETP.NE.AND P0, PT, R3, RZ, PT ;  /* 0x000000ff0300720c */ /* 0x004fda0003f05270 */
[----:B------:R-:W-:Y:S05]  /*3940*/  @P0 BRA `(.L_x_59) ;  /* 0x0000000400080947 */ /* 0x000fea0003800000 */
[----:B------:R-:W-:Y:S02]  /*3950*/  UISETP.NE.U32.AND UP1, UPT, UR38, 0x1, UPT ;  /* 0x000000012600788c */ /* 0x000fe4000bf25070 */
[----:B------:R-:W-:-:S07]  /*3960*/  UIADD3 UR7, UPT, UPT, UR5, 0x8, URZ ;  /* 0x0000000805077890 */ /* 0x000fce000fffe0ff */
[----:B------:R-:W-:Y:S05]  /*3970*/  BRA.U !UP1, `(.L_x_60) ;  /* 0x00000001099c7547 */ /* 0x000fea000b800000 */
[----:B------:R-:W-:Y:S01]  /*3980*/  ELECT P0, URZ, PT ;  /* 0x0000000000ff782f */ /* 0x000fe20003800000 */
[----:B------:R-:W-:-:S12]  /*3990*/  BSSY B0, `(.L_x_60) ;  /* 0x0000025000007945 */ /* 0x000fd80003800000 */
[----:B------:R-:W-:Y:S05]  /*39a0*/  @!P0 BRA `(.L_x_61) ;  /* 0x00000000008c8947 */ /* 0x000fea0003800000 */
[----:B------:R-:W-:-:S05]  /*39b0*/  UMOV UR4, 0x10 ;  /* 0x0000001000047882 */ /* 0x000fca0000000000 */
[----:B------:R-:W-:Y:S04]  /*39c0*/  DEPBAR.LE SB2, 0x36 ;  /* 0x0000ad800000791a */ /* 0x000fe80000000000 */
[----:B------:R-:W2:Y:S02]  /*39d0*/  UTCATOMSWS.2CTA.FIND_AND_SET.ALIGN UP0, UR4, UR4 ;  /* 0x00000004000475e3 */ /* 0x000ea40008200800 */
[----:B--2---:R-:W-:Y:S01]  /*39e0*/  MOV R10, UR4 ;  /* 0x00000004000a7c02 */ /* 0x004fe20008000f00 */
[----:B------:R-:W-:Y:S06]  /*39f0*/  BRA.U UP0, `(.L_x_62) ;  /* 0x0000000100187547 */ /* 0x000fec000b800000 */
.L_x_63:
[----:B------:R-:W-:Y:S05]  /*3a00*/  NANOSLEEP 0x64 ;  /* 0x000000640000795d */ /* 0x000fea0003800000 */
[----:B------:R-:W-:-:S05]  /*3a10*/  UMOV UR4, 0x10 ;  /* 0x0000001000047882 */ /* 0x000fca0000000000 */
[----:B------:R-:W-:Y:S04]  /*3a20*/  DEPBAR.LE SB2, 0x36 ;  /* 0x0000ad800000791a */ /* 0x000fe80000000000 */
[----:B------:R-:W2:Y:S02]  /*3a30*/  UTCATOMSWS.2CTA.FIND_AND_SET.ALIGN UP0, UR4, UR4 ;  /* 0x00000004000475e3 */ /* 0x000ea40008200800 */
[----:B--2---:R-:W-:Y:S01]  /*3a40*/  MOV R10, UR4 ;  /* 0x00000004000a7c02 */ /* 0x004fe20008000f00 */
[----:B------:R-:W-:Y:S05]  /*3a50*/  BRA.U !UP0, `(.L_x_63) ;  /* 0xfffffffd08e87547 */ /* 0x000fea000b83ffff */
.L_x_62:
[----:B------:R-:W2:Y:S01]  /*3a60*/  LDS R6, [UR5+0x10] ;  /* 0x00001005ff067984 */ /* 0x000ea20008000800 */
[----:B------:R-:W-:Y:S01]  /*3a70*/  IMAD.U32 R3, RZ, RZ, UR6 ;  /* 0x00000006ff037e24 */ /* 0x000fe2000f8e00ff */
[----:B------:R-:W-:-:S03]  /*3a80*/  MOV R4, UR37 ;  /* 0x0000002500047c02 */ /* 0x000fc60008000f00 */
[----:B------:R-:W-:Y:S01]  /*3a90*/  VIADD R3, R3, 0x160 ;  /* 0x0000016003037836 */ /* 0x000fe20000000000 */
[----:B--2---:R-:W-:-:S04]  /*3aa0*/  SHF.L.U32 R6, R6, 0x1f, RZ ;  /* 0x0000001f06067819 */ /* 0x004fc800000006ff */
[----:B------:R-:W2:Y:S02]  /*3ab0*/  SYNCS.PHASECHK.TRANS64.TRYWAIT P0, [UR5+0x8], R6 ;  /* 0x00000806ff0075a7 */ /* 0x000ea40008001105 */
[----:B--2---:R-:W-:Y:S05]  /*3ac0*/  @P0 BRA `(.L_x_64) ;  /* 0x0000000000080947 */ /* 0x004fea0003800000 */
[----:B------:R-:W2:Y:S02]  /*3ad0*/  SYNCS.PHASECHK.TRANS64.TRYWAIT P0, [UR5+0x8], R6 ;  /* 0x00000806ff0075a7 */ /* 0x000ea40008001105 */
[----:B--2---:R-:W-:Y:S05]  /*3ae0*/  @!P0 BRA `(.L_x_65) ;  /* 0x00000068002c8947 */ /* 0x004fea0003800000 */
.L_x_64:
[----:B------:R-:W-:Y:S01]  /*3af0*/  PRMT R4, R4, 0x654, R3 ;  /* 0x0000065404047816 */ /* 0x000fe20000000003 */
[----:B------:R-:W-:Y:S01]  /*3b00*/  HFMA2 R3, -RZ, RZ, 0, 5.9604644775390625e-08 ;  /* 0x00000001ff037431 */ /* 0x000fe200000001ff */
[----:B------:R-:W-:Y:S01]  /*3b10*/  UPRMT UR4, UR37, 0x654, UR7 ;  /* 0x0000065425047896 */ /* 0x000fe20008000007 */
[----:B------:R-:W-:Y:S02]  /*3b20*/  IMAD.MOV.U32 R7, RZ, RZ, 0xffff ;  /* 0x0000ffffff077424 */ /* 0x000fe400078e00ff */
[----:B--2---:R-:W-:Y:S02]  /*3b30*/  IMAD.MOV.U32 R6, RZ, RZ, 0x4 ;  /* 0x00000004ff067424 */ /* 0x004fe400078e00ff */
[----:B------:R-:W-:Y:S01]  /*3b40*/  IMAD.SHL.U32 R9, R10, 0x20, RZ ;  /* 0x000000200a097824 */ /* 0x000fe200078e00ff */
[----:B------:R-:W-:Y:S02]  /*3b50*/  MOV R5, UR4 ;  /* 0x0000000400057c02 */ /* 0x000fe40008000f00 */
[-C--:B------:R-:W-:Y:S01]  /*3b60*/  SHF.L.U32 R8, R7, R10.reuse, RZ ;  /* 0x0000000a07087219 */ /* 0x080fe200000006ff */
[----:B------:R2:W-:Y:S01]  /*3b70*/  SYNCS.ARRIVE.TRANS64.RED RZ, [UR4], R6 ;  /* 0x00000006ffff79a7 */ /* 0x0005e20008000404 */
[----:B------:R-:W-:Y:S01]  /*3b80*/  SHF.L.U32 R7, R3, R10, RZ ;  /* 0x0000000a03077219 */ /* 0x000fe200000006ff */
[----:B------:R2:W-:Y:S04]  /*3b90*/  STS [UR6+0x160], R9 ;  /* 0x00016009ff007988 */ /* 0x0005e80008000806 */
[----:B------:R2:W-:Y:S04]  /*3ba0*/  STAS [R4.64], R10 ;  /* 0x0000000a04007dbd */ /* 0x0005e8000c0008ff */
[----:B------:R2:W-:Y:S04]  /*3bb0*/  ATOMS.OR RZ, [UR5+0x14], R8 ;  /* 0x00001408ffff798c */ /* 0x0005e8000b000005 */
[----:B------:R2:W-:Y:S04]  /*3bc0*/  ATOMS.OR RZ, [UR5+0x18], R7 ;  /* 0x00001807ffff798c */ /* 0x0005e8000b000005 */
[----:B------:R2:W-:Y:S02]  /*3bd0*/  ATOMS.XOR RZ, [UR5+0x10], R3 ;  /* 0x00001003ffff798c */ /* 0x0005e4000b800005 */
.L_x_61:
[----:B-1----:R-:W-:Y:S05]  /*3be0*/  BSYNC B0 ;  /* 0x0000000000007941 */ /* 0x002fea0003800000 */
.L_x_60:
[----:B------:R-:W-:Y:S05]  /*3bf0*/  BRA.U UP1, `(.L_x_66) ;  /* 0x00000001016c7547 */ /* 0x000fea000b800000 */
[----:B------:R-:W-:-:S03]  /*3c00*/  UMOV UR4, 0xffffffff ;  /* 0xffffffff00047882 */ /* 0x000fc60000000000 */
[----:B------:R-:W-:Y:S05]  /*3c10*/  BRA.DIV UR4, `(.L_x_67) ;  /* 0x0000006604f87947 */ /* 0x000fea000b800000 */
[----:B------:R-:W-:-:S13]  /*3c20*/  ELECT P0, URZ, PT ;  /* 0x0000000000ff782f */ /* 0x000fda0003800000 */
.L_x_183:
[----:B------:R-:W-:Y:S05]  /*3c30*/  @!P0 BRA `(.L_x_66) ;  /* 0x00000000005c8947 */ /* 0x000fea0003800000 */
[----:B--2---:R-:W2:Y:S02]  /*3c40*/  LDS R4, [UR5+0x10] ;  /* 0x00001005ff047984 */ /* 0x004ea40008000800 */
[----:B--2---:R-:W-:-:S04]  /*3c50*/  SHF.L.U32 R4, R4, 0x1f, RZ ;  /* 0x0000001f04047819 */ /* 0x004fc800000006ff */
[----:B------:R-:W2:Y:S02]  /*3c60*/  SYNCS.PHASECHK.TRANS64.TRYWAIT P0, [UR5+0x8], R4 ;  /* 0x00000804ff0075a7 */ /* 0x000ea40008001105 */
[----:B--2---:R-:W-:Y:S05]  /*3c70*/  @P0 BRA `(.L_x_68) ;  /* 0x0000000000080947 */ /* 0x004fea0003800000 */
[----:B------:R-:W2:Y:S02]  /*3c80*/  SYNCS.PHASECHK.TRANS64.TRYWAIT P0, [UR5+0x8], R4 ;  /* 0x00000804ff0075a7 */ /* 0x000ea40008001105 */
[----:B--2---:R-:W-:Y:S05]  /*3c90*/  @!P0 BRA `(.L_x_69) ;  /* 0x0000006400fc8947 */ /* 0x004fea0003800000 */
.L_x_68:
[----:B------:R-:W3:Y:S01]  /*3ca0*/  LDS R6, [UR6+0x160] ;  /* 0x00016006ff067984 */ /* 0x000ee20008000800 */
[----:B--2---:R-:W-:Y:S02]  /*3cb0*/  HFMA2 R3, -RZ, RZ, 0, 5.9604644775390625e-08 ;  /* 0x00000001ff037431 */ /* 0x004fe400000001ff */
[----:B------:R-:W-:Y:S01]  /*3cc0*/  IMAD.MOV.U32 R4, RZ, RZ, 0xffff ;  /* 0x0000ffffff047424 */ /* 0x000fe200078e00ff */
[----:B------:R-:W-:Y:S01]  /*3cd0*/  UPRMT UR4, UR37, 0x654, UR7 ;  /* 0x0000065425047896 */ /* 0x000fe20008000007 */
[----:B---3--:R-:W-:-:S03]  /*3ce0*/  IMAD.SHL.U32 R5, R6, 0x20, RZ ;  /* 0x0000002006057824 */ /* 0x008fc600078e00ff */
[-C--:B------:R-:W-:Y:S02]  /*3cf0*/  SHF.L.U32 R4, R4, R6.reuse, RZ ;  /* 0x0000000604047219 */ /* 0x080fe400000006ff */
[----:B------:R-:W-:Y:S01]  /*3d00*/  SHF.L.U32 R6, R3, R6, RZ ;  /* 0x0000000603067219 */ /* 0x000fe200000006ff */
[----:B------:R3:W-:Y:S04]  /*3d10*/  STS [UR6+0x160], R5 ;  /* 0x00016005ff007988 */ /* 0x0007e80008000806 */
[----:B------:R3:W-:Y:S04]  /*3d20*/  ATOMS.OR RZ, [UR5+0x14], R4 ;  /* 0x00001404ffff798c */ /* 0x0007e8000b000005 */
[----:B------:R3:W-:Y:S01]  /*3d30*/  ATOMS.OR RZ, [UR5+0x18], R6 ;  /* 0x00001806ffff798c */ /* 0x0007e2000b000005 */
[----:B------:R-:W-:Y:S03]  /*3d40*/  SYNCS.ARRIVE.TRANS64.RED.A1T0 RZ, [UR4], RZ ;  /* 0x000000ffffff79a7 */ /* 0x000fe60008100404 */
[----:B------:R3:W-:Y:S01]  /*3d50*/  ATOMS.XOR RZ, [UR5+0x10], R3 ;  /* 0x00001003ffff798c */ /* 0x0007e2000b800005 */
[----:B------:R-:W-:Y:S05]  /*3d60*/  BRA `(.L_x_66) ;  /* 0x0000000000107947 */ /* 0x000fea0003800000 */
.L_x_59:
[----:B------:R-:W-:Y:S02]  /*3d70*/  MOV R3, 0xffffffff ;  /* 0xffffffff00037802 */ /* 0x000fe40000000f00 */
[----:B------:R-:W-:-:S03]  /*3d80*/  MOV R4, 0x3db0 ;  /* 0x00003db000047802 */ /* 0x000fc60000000f00 */
[----:B------:R2:W-:Y:S04]  /*3d90*/  STS [UR6+0x160], R3 ;  /* 0x00016003ff007988 */ /* 0x0005e80008000806 */
[----:B-12--5:R-:W-:Y:S05]  /*3da0*/  CALL.REL.NOINC `($__internal_1_$__cuda_sm10x_tcgen05_guardrail_trap_phase_invalid_during_alloc) ;  /* 0x0000006c00ac7944 */ /* 0x026fea0003c00000 */
.L_x_66:
[----:B------:R-:W-:Y:S05]  /*3db0*/  WARPSYNC.ALL ;  /* 0x0000000000007948 */ /* 0x000fea0003800000 */
[----:B------:R-:W4:Y:S01]  /*3dc0*/  S2UR UR20, SR_CgaCtaId ;  /* 0x00000000001479c3 */ /* 0x000f220000008800 */
[----:B------:R-:W-:Y:S01]  /*3dd0*/  UMOV UR4, 0x400 ;  /* 0x0000040000047882 */ /* 0x000fe20000000000 */
[----:B------:R-:W-:-:S06]  /*3de0*/  NOP ;  /* 0x0000000000007918 */ /* 0x000fcc0000000000 */
[----:B------:R-:W-:Y:S06]  /*3df0*/  BAR.ARV 0x6, 0xa0 ;  /* 0x0182800000007b1d */ /* 0x000fec0000002000 */
[----:B------:R-:W1:Y:S01]  /*3e00*/  LDCU.64 UR6, c[0x0][0x388] ;  /* 0x00007100ff0677ac */ /* 0x000e620008000a00 */
[----:B------:R-:W-:Y:S01]  /*3e10*/  LOP3.LUT R2, R2, 0xffff, RZ, 0xc0, !PT ;  /* 0x0000ffff02027812 */ /* 0x000fe200078ec0ff */
[----:B--2---:R-:W-:Y:S01]  /*3e20*/  IMAD.MOV.U32 R8, RZ, RZ, 0x1 ;  /* 0x00000001ff087424 */ /* 0x004fe200078e00ff */
[----:B------:R-:W-:Y:S01]  /*3e30*/  LOP3.LUT R0, R0, 0xffff, RZ, 0xc0, !PT ;  /* 0x0000ffff00007812 */ /* 0x000fe200078ec0ff */
[----:B------:R-:W2:Y:S01]  /*3e40*/  LDCU.64 UR8, c[0x0][0x390] ;  /* 0x00007200ff0877ac */ /* 0x000ea20008000a00 */
[----:B------:R-:W-:Y:S01]  /*3e50*/  R2UR UR21, R2 ;  /* 0x00000000021572ca */ /* 0x000fe200000e0000 */
[----:B------:R-:W-:Y:S01]  /*3e60*/  IMAD.MOV.U32 R2, RZ, RZ, RZ ;  /* 0x000000ffff027224 */ /* 0x000fe200078e00ff */
[----:B------:R-:W-:Y:S01]  /*3e70*/  R2UR UR35, R0 ;  /* 0x00000000002372ca */ /* 0x000fe200000e0000 */
[----:B------:R-:W-:Y:S01]  /*3e80*/  IMAD.MOV.U32 R0, RZ, RZ, RZ ;  /* 0x000000ffff007224 */ /* 0x000fe200078e00ff */
[----:B------:R-:W-:Y:S01]  /*3e90*/  UMOV UR24, URZ ;  /* 0x000000ff00187c82 */ /* 0x000fe20008000000 */
[----:B----4-:R-:W-:Y:S01]  /*3ea0*/  ULEA UR20, UR20, UR4, 0x18 ;  /* 0x0000000414147291 */ /* 0x010fe2000f8ec0ff */
[----:B------:R-:W-:Y:S01]  /*3eb0*/  UMOV UR19, URZ ;  /* 0x000000ff00137c82 */ /* 0x000fe20008000000 */
[----:B------:R-:W-:-:S02]  /*3ec0*/  UISETP.NE.AND UP3, UPT, UR38, URZ, UPT ;  /* 0x000000ff2600728c */ /* 0x000fc4000bf65270 */
[----:B------:R-:W-:Y:S01]  /*3ed0*/  UIADD3 UR34, UPT, UPT, UR20, 0x118, URZ ;  /* 0x0000011814227890 */ /* 0x000fe2000fffe0ff */
[----:B------:R-:W-:Y:S01]  /*3ee0*/  UMOV UR32, 0x0 ;  /* 0x0000000000207882 */ /* 0x000fe20000000000 */
[----:B-1----:R-:W-:-:S03]  /*3ef0*/  UIADD3 UR4, UPT, UPT, UR6, 0x1f, URZ ;  /* 0x0000001f06047890 */ /* 0x002fc6000fffe0ff */
[----:B---3--:R-:W1:Y:S01]  /*3f00*/  LDS R3, [UR20+0x160] ;  /* 0x00016014ff037984 */ /* 0x008e620008000800 */
[----:B------:R-:W-:Y:S01]  /*3f10*/  UMOV UR33, 0x8200910 ;  /* 0x0820091000217882 */ /* 0x000fe20000000000 */
[----:B------:R-:W-:Y:S02]  /*3f20*/  UPRMT UR34, URZ, 0x654, UR34 ;  /* 0x00000654ff227896 */ /* 0x000fe40008000022 */
[----:B------:R-:W-:Y:S01]  /*3f30*/  USHF.R.S32.HI UR5, URZ, 0x1f, UR4 ;  /* 0x0000001fff057899 */ /* 0x000fe20008011404 */
[----:B------:R-:W-:Y:S01]  /*3f40*/  UMOV UR30, 0x0 ;  /* 0x00000000001e7882 */ /* 0x000fe20000000000 */
[----:B------:R-:W-:Y:S02]  /*3f50*/  UMOV UR31, 0x8200910 ;  /* 0x08200910001f7882 */ /* 0x000fe40000000000 */
[----:B------:R-:W-:Y:S02]  /*3f60*/  ULEA.HI UR4, UR5, UR4, URZ, 0x5 ;  /* 0x0000000405047291 */ /* 0x000fe4000f8f28ff */
[----:B------:R-:W-:-:S02]  /*3f70*/  UIADD3 UR5, UPT, UPT, UR20, 0x8400, URZ ;  /* 0x0000840014057890 */ /* 0x000fc4000fffe0ff */
[----:B------:R-:W-:Y:S02]  /*3f80*/  USHF.R.S32.HI UR4, URZ, 0x5, UR4 ;  /* 0x00000005ff047899 */ /* 0x000fe40008011404 */
[----:B------:R-:W-:Y:S02]  /*3f90*/  USHF.R.U32.HI UR5, URZ, 0x4, UR5 ;  /* 0x00000004ff057899 */ /* 0x000fe40008011605 */
[----:B------:R-:W-:Y:S02]  /*3fa0*/  UIMAD UR4, UR4, UR7, URZ ;  /* 0x00000007040472a4 */ /* 0x000fe4000f8e02ff */
[----:B------:R-:W-:Y:S02]  /*3fb0*/  ULOP3.LUT UR5, UR5, 0x3fff, URZ, 0xc0, !UPT ;  /* 0x00003fff05057892 */ /* 0x000fe4000f8ec0ff */
[----:B--2---:R-:W-:Y:S02]  /*3fc0*/  UIMAD UR4, UR4, UR8, URZ ;  /* 0x00000008040472a4 */ /* 0x004fe4000f8e02ff */
[----:B------:R-:W-:-:S02]  /*3fd0*/  ULOP3.LUT UR22, UR5, 0x10000, URZ, 0xfc, !UPT ;  /* 0x0001000005167892 */ /* 0x000fc4000f8efcff */
[----:B------:R-:W-:Y:S02]  /*3fe0*/  UIMAD UR9, UR4, UR9, URZ ;  /* 0x00000009040972a4 */ /* 0x000fe4000f8e02ff */
[----:B------:R-:W-:Y:S02]  /*3ff0*/  UIADD3 UR4, UPT, UPT, UR20, 0x20400, URZ ;  /* 0x0002040014047890 */ /* 0x000fe4000fffe0ff */
[----:B------:R-:W-:Y:S02]  /*4000*/  UIADD3 UR36, UPT, UPT, UR9, -0x1, URZ ;  /* 0xffffffff09247890 */ /* 0x000fe4000fffe0ff */
[----:B------:R-:W-:Y:S02]  /*4010*/  USHF.R.U32.HI UR4, URZ, 0x4, UR4 ;  /* 0x00000004ff047899 */ /* 0x000fe40008011604 */
[----:B------:R-:W-:Y:S02]  /*4020*/  UISETP.GE.AND UP4, UPT, UR9, 0x1, UPT ;  /* 0x000000010900788c */ /* 0x000fe4000bf86270 */
[----:B------:R-:W-:Y:S01]  /*4030*/  ULOP3.LUT UR4, UR4, 0x3fff, URZ, 0xc0, !UPT ;  /* 0x00003fff04047892 */ /* 0x000fe2000f8ec0ff */
[----:B------:R-:W-:Y:S01]  /*4040*/  UMOV UR28, 0x0 ;  /* 0x00000000001c7882 */ /* 0x000fe20000000000 */
[----:B------:R-:W-:-:S02]  /*4050*/  UMOV UR29, 0x8200910 ;  /* 0x08200910001d7882 */ /* 0x000fc40000000000 */
[----:B------:R-:W-:Y:S01]  /*4060*/  ULOP3.LUT UR23, UR4, 0x10000, URZ, 0xfc, !UPT ;  /* 0x0001000004177892 */ /* 0x000fe2000f8efcff */
[C---:B-1----:R-:W-:Y:S01]  /*4070*/  VIADD R5, R3.reuse, 0x40 ;  /* 0x0000004003057836 */ /* 0x042fe20000000000 */
[----:B------:R-:W-:Y:S01]  /*4080*/  LOP3.LUT R4, R3, 0xffff, RZ, 0xc0, !PT ;  /* 0x0000ffff03047812 */ /* 0x000fe200078ec0ff */
[----:B------:R-:W-:Y:S01]  /*4090*/  UMOV UR26, 0x0 ;  /* 0x00000000001a7882 */ /* 0x000fe20000000000 */
[----:B------:R-:W-:Y:S02]  /*40a0*/  UMOV UR27, 0x8200910 ;  /* 0x08200910001b7882 */ /* 0x000fe40000000000 */
[----:B------:R-:W-:-:S05]  /*40b0*/  LOP3.LUT R5, R5, 0xffff, RZ, 0xc0, !PT ;  /* 0x0000ffff05057812 */ /* 0x000fca00078ec0ff */
[----:B------:R1:W-:Y:S02]  /*40c0*/  STL.64 [R1], R4 ;  /* 0x0000000401007387 */ /* 0x0003e40000100a00 */
.L_x_78:
[----:B-1----:R-:W-:-:S04]  /*40d0*/  SHF.L.U32 R5, R2, 0x1f, RZ ;  /* 0x0000001f02057819 */ /* 0x002fc800000006ff */
[----:B------:R-:W1:Y:S02]  /*40e0*/  SYNCS.PHASECHK.TRANS64.TRYWAIT P0, [UR20+0x110], R5 ;  /* 0x00011005ff0075a7 */ /* 0x000e640008001114 */
[----:B-1-34-:R-:W-:Y:S05]  /*40f0*/  @!P0 BRA `(.L_x_70) ;  /* 0x0000006000fc8947 */ /* 0x01afea0003800000 */
.L_x_185:
[----:B-1----:R-:W1:Y:S01]  /*4100*/  LDS.128 R4, [UR20+0x150] ;  /* 0x00015014ff047984 */ /* 0x002e620008000c00 */
[----:B------:R-:W-:Y:S01]  /*4110*/  ULEA UR25, UR24, UR20, 0x3 ;  /* 0x0000001418197291 */ /* 0x000fe2000f8e18ff */
[----:B------:R-:W-:Y:S01]  /*4120*/  @!PT LDS RZ, [RZ] ;  /* 0x00000000fffff984 */ /* 0x000fe20000000800 */
[----:B------:R-:W-:Y:S01]  /*4130*/  @!PT LDS RZ, [RZ] ;  /* 0x00000000fffff984 */ /* 0x000fe20000000800 */
[----:B------:R-:W-:Y:S01]  /*4140*/  @!PT LDS RZ, [RZ] ;  /* 0x00000000fffff984 */ /* 0x000fe20000000800 */
[----:B------:R-:W-:Y:S01]  /*4150*/  @!PT LDS RZ, [RZ] ;  /* 0x00000000fffff984 */ /* 0x000fe20000000800 */
[----:B------:R2:W-:Y:S06]  /*4160*/  MEMBAR.ALL.CTA ;  /* 0x0000000000007992 */ /* 0x0005ec0000008000 */
[----:B--2---:R-:W2:Y:S02]  /*4170*/  FENCE.VIEW.ASYNC.S ;  /* 0x00000000000073c6 */ /* 0x004ea40000000000 */
[----:B--2---:R-:W-:Y:S01]  /*4180*/  SYNCS.ARRIVE.TRANS64.RED.A1T0 RZ, [UR34], RZ ;  /* 0x000000ffffff79a7 */ /* 0x004fe20008100422 */
[----:B-1----:R-:W-:Y:S01]  /*4190*/  LOP3.LUT P3, RZ, R6, 0x1, RZ, 0xc0, !PT ;  /* 0x0000000106ff7812 */ /* 0x002fe2000786c0ff */
[----:B------:R-:W-:-:S12]  /*41a0*/  BRA.U UP3, `(.L_x_71) ;  /* 0x00000001030c7547 */ /* 0x000fd8000b800000 */
[----:B------:R-:W-:-:S04]  /*41b0*/  SHF.L.U32 R5, R8, 0x1f, RZ ;  /* 0x0000001f08057819 */ /* 0x000fc800000006ff */
[----:B------:R-:W1:Y:S02]  /*41c0*/  SYNCS.PHASECHK.TRANS64.TRYWAIT P0, [UR25+0x130], R5 ;  /* 0x00013005ff0075a7 */ /* 0x000e640008001119 */
[----:B-1----:R-:W-:Y:S05]  /*41d0*/  @!P0 BRA `(.L_x_72) ;  /* 0x0000006000dc8947 */ /* 0x002fea0003800000 */
.L_x_71:
[----:B------:R-:W-:Y:S05]  /*41e0*/  BRA.U UP3, `(.L_x_73) ;  /* 0x0000000503047547 */ /* 0x000fea000b800000 */
[----:B------:R-:W-:Y:S05]  /*41f0*/  BRA.U !UP4, `(.L_x_74) ;  /* 0x000000010cf47547 */ /* 0x000fea000b800000 */
[----:B------:R-:W-:Y:S01]  /*4200*/  ULEA UR4, UR24, UR43, 0x2 ;  /* 0x0000002b18047291 */ /* 0x000fe2000f8e10ff */
[----:B-1----:R-:W-:-:S08]  /*4210*/  SHF.L.U32 R4, R0, 0x1f, RZ ;  /* 0x0000001f00047819 */ /* 0x002fd000000006ff */
[----:B------:R-:W5:Y:S01]  /*4220*/  LDL R5, [UR4] ;  /* 0x00000004ff057983 */ /* 0x000f620008100800 */
[----:B------:R-:W-:Y:S02]  /*4230*/  ULEA UR4, UR19, UR20, 0x3 ;  /* 0x0000001413047291 */ /* 0x000fe4000f8e18ff */
[----:B------:R-:W-:Y:S01]  /*4240*/  UPLOP3.LUT UP2, UPT, UPT, UPT, UPT, 0x40, 0x4 ;  /* 0x000000000004789c */ /* 0x000fe20003f4e870 */
[----:B------:R-:W-:-:S06]  /*4250*/  UMOV UR17, UR36 ;  /* 0x0000002400117c82 */ /* 0x000fcc0008000000 */
[----:B------:R1:W2:Y:S01]  /*4260*/  SYNCS.PHASECHK.TRANS64.TRYWAIT P2, [UR4], R4 ;  /* 0x00000004ff0075a7 */ /* 0x0002a20008041104 */
[----:B------:R-:W-:-:S05]  /*4270*/  UMOV UR4, UR19 ;  /* 0x0000001300047c82 */ /* 0x000fca0008000000 */
.L_x_77:
[----:B------:R-:W-:Y:S01]  /*4280*/  ULEA UR18, UR4, UR20, 0x3 ;  /* 0x0000001404127291 */ /* 0x000fe2000f8e18ff */
[----:B--234-:R-:W-:Y:S11]  /*4290*/  @P2 BRA `(.L_x_75) ;  /* 0x00000000000c2947 */ /* 0x01cff60003800000 */
[----:B------:R-:W-:Y:S04]  /*42a0*/  SHF.L.U32 R7, R0, 0x1f, RZ ;  /* 0x0000001f00077819 */ /* 0x000fe800000006ff */
[----:B------:R-:W2:Y:S02]  /*42b0*/  SYNCS.PHASECHK.TRANS64.TRYWAIT P0, [UR18], R7 ;  /* 0x00000007ff0075a7 */ /* 0x000ea40008001112 */
[----:B--2---:R-:W-:Y:S05]  /*42c0*/  @!P0 BRA `(.L_x_76) ;  /* 0x0000006000b88947 */ /* 0x004fea0003800000 */
.L_x_75:
[----:B------:R-:W-:Y:S01]  /*42d0*/  UISETP.NE.AND UP0, UPT, UR17, URZ, UPT ;  /* 0x000000ff1100728c */ /* 0x000fe2000bf05270 */
[----:B------:R-:W-:Y:S01]  /*42e0*/  PLOP3.LUT P2, PT, PT, PT, PT, 0x80, 0x8 ;  /* 0x000000000008781c */ /* 0x000fe20003f4f070 */
[----:B------:R-:W-:Y:S02]  /*42f0*/  UIADD3 UR5, UPT, UPT, UR4, 0x1, URZ ;  /* 0x0000000104057890 */ /* 0x000fe4000fffe0ff */
[----:B------:R-:W-:Y:S02]  /*4300*/  ULEA UR10, UR4, UR23, 0x9 ;  /* 0x00000017040a7291 */ /* 0x000fe4000f8e48ff */
[----:B------:R-:W-:Y:S01]  /*4310*/  UISETP.NE.AND UP1, UPT, UR5, 0xc, UPT ;  /* 0x0000000c0500788c */ /* 0x000fe2000bf25270 */
[----:B------:R-:W-:Y:S01]  /*4320*/  PLOP3.LUT P0, PT, PT, PT, UP0, 0x80, 0x8 ;  /* 0x000000000008781c */ /* 0x000fe20003f0f008 */
[----:B------:R-:W-:Y:S02]  /*4330*/  ULEA UR14, UR4, UR22, 0x9 ;  /* 0x00000016040e7291 */ /* 0x000fe4000f8e48ff */
[----:B------:R-:W-:Y:S02]  /*4340*/  USEL UR6, URZ, 0x1, UP1 ;  /* 0x00000001ff067887 */ /* 0x000fe40008800000 */
[----:B------:R-:W-:Y:S01]  /*4350*/  USEL UR19, UR5, URZ, UP1 ;  /* 0x000000ff05137287 */ /* 0x000fe20008800000 */
[----:B------:R-:W-:Y:S11]  /*4360*/  ELECT P1, URZ, PT ;  /* 0x0000000000ff782f */ /* 0x000ff60003820000 */
[----:B------:R-:W-:Y:S02]  /*4370*/  @!UPT UIADD3 URZ, UPT, UPT, URZ, URZ, URZ ;  /* 0x000000fffffff290 */ /* 0x000fe4000fffe0ff */
[C---:B-----5:R-:W-:Y:S01]  /*4380*/  @P1 R2UR.BROADCAST UR4, R5.reuse ;  /* 0x00000000050412ca */ /* 0x060fe200008e0000 */
[----:B------:R-:W-:Y:S01]  /*4390*/  @UP0 ULEA UR5, UR19, UR20, 0x3 ;  /* 0x0000001413050291 */ /* 0x000fe2000f8e18ff */
[----:B------:R-:W-:Y:S01]  /*43a0*/  LOP3.LUT R0, R0, UR6, RZ, 0x3c, !PT ;  /* 0x0000000600007c12 */ /* 0x000fe2000f8e3cff */
[----:B------:R-:W-:Y:S02]  /*43b0*/  UIADD3 UR8, UPT, UPT, UR10, 0x2, URZ ;  /* 0x000000020a087890 */ /* 0x000fe4000fffe0ff */
[----:B------:R-:W-:Y:S01]  /*43c0*/  UIADD3 UR6, UPT, UPT, UR14, 0x2, URZ ;  /* 0x000000020e067890 */ /* 0x000fe2000fffe0ff */
[----:B-1----:R-:W-:Y:S01]  /*43d0*/  @P0 SHF.L.U32 R4, R0, 0x1f, RZ ;  /* 0x0000001f00040819 */ /* 0x002fe200000006ff */
[----:B------:R-:W-:Y:S01]  /*43e0*/  UIADD3 UR12, UPT, UPT, UR10, 0x4, URZ ;  /* 0x000000040a0c7890 */ /* 0x000fe2000fffe0ff */
[----:B------:R-:W-:Y:S02]  /*43f0*/  UMOV UR11, 0x40004040 ;  /* 0x40004040000b7882 */ /* 0x000fe40000000000 */
[----:B------:R3:W4:Y:S01]  /*4400*/  @P0 SYNCS.PHASECHK.TRANS64.TRYWAIT P2, [UR5], R4 ;  /* 0x00000004ff0005a7 */ /* 0x0007220008041105 */
[----:B------:R-:W-:Y:S11]  /*4410*/  ELECT P0, URZ, PT ;  /* 0x0000000000ff782f */ /* 0x000ff60003800000 */
[----:B------:R-:W-:Y:S02]  /*4420*/  @!UPT UIADD3 URZ, UPT, UPT, URZ, URZ, URZ ;  /* 0x000000fffffff290 */ /* 0x000fe4000fffe0ff */
[C---:B------:R-:W-:Y:S02]  /*4430*/  @P0 R2UR.BROADCAST UR16, R5.reuse ;  /* 0x00000000051002ca */ /* 0x040fe400008e0000 */
[----:B------:R-:W-:Y:S01]  /*4440*/  ELECT P0, URZ, PT ;  /* 0x0000000000ff782f */ /* 0x000fe20003800000 */
[----:B------:R-:W-:Y:S01]  /*4450*/  UMOV UR15, 0x40004040 ;  /* 0x40004040000f7882 */ /* 0x000fe20000000000 */
[----:B------:R-:W-:Y:S01]  /*4460*/  UMOV UR9, 0x40004040 ;  /* 0x4000404000097882 */ /* 0x000fe20000000000 */
[----:B------:R1:W-:Y:S01]  /*4470*/  UTCHMMA.2CTA gdesc[UR14], gdesc[UR10], tmem[UR4], tmem[UR32], idesc[UR33], UP2 ;  /* 0x00ff200a0e0075ea */ /* 0x0003e20009200004 */
[----:B------:R-:W-:Y:S01]  /*4480*/  UPLOP3.LUT UP2, UPT, UPT, UPT, UPT, 0x80, 0x8 ;  /* 0x000000000008789c */ /* 0x000fe20003f4f070 */
[----:B------:R-:W-:Y:S01]  /*4490*/  UMOV UR7, 0x40004040 ;  /* 0x4000404000077882 */ /* 0x000fe20000000000 */
[----:B------:R-:W-:Y:S01]  /*44a0*/  UMOV UR13, 0x40004040 ;  /* 0x40004040000d7882 */ /* 0x000fe20000000000 */
[----:B------:R-:W-:Y:S04]  /*44b0*/  UMOV UR5, 0x40004040 ;  /* 0x4000404000057882 */ /* 0x000fe80000000000 */
[----:B------:R2:W-:Y:S01]  /*44c0*/  UTCHMMA.2CTA gdesc[UR6], gdesc[UR8], tmem[UR16], tmem[UR30], idesc[UR31], UPT ;  /* 0x00ff1e08060075ea */ /* 0x0005e2000ba00010 */
[----:B-1----:R-:W-:Y:S01]  /*44d0*/  UIADD3 UR4, UPT, UPT, UR14, 0x4, URZ ;  /* 0x000000040e047890 */ /* 0x002fe2000fffe0ff */
[C---:B------:R-:W-:Y:S02]  /*44e0*/  @P0 R2UR.BROADCAST UR15, R5.reuse ;  /* 0x00000000050f02ca */ /* 0x040fe400008e0000 */
[----:B------:R-:W-:Y:S01]  /*44f0*/  ELECT P0, URZ, PT ;  /* 0x0000000000ff782f */ /* 0x000fe20003800000 */
[----:B------:R-:W-:Y:S02]  /*4500*/  UIADD3 UR10, UPT, UPT, UR10, 0x6, URZ ;  /* 0x000000060a0a7890 */ /* 0x000fe4000fffe0ff */
[----:B--2---:R-:W-:Y:S10]  /*4510*/  UIADD3 UR6, UPT, UPT, UR14, 0x6, URZ ;  /* 0x000000060e067890 */ /* 0x004ff4000fffe0ff */
[----:B------:R-:W-:Y:S01]  /*4520*/  @P0 R2UR.BROADCAST UR9, R5 ;  /* 0x00000000050902ca */ /* 0x000fe200008e0000 */
[----:B------:R-:W-:Y:S01]  /*4530*/  UIADD3 UR8, UPT, UPT, UR18, 0x60, URZ ;  /* 0x0000006012087890 */ /* 0x000fe2000fffe0ff */
[----:B------:R1:W-:Y:S11]  /*4540*/  UTCHMMA.2CTA gdesc[UR4], gdesc[UR12], tmem[UR15], tmem[UR28], idesc[UR29], UPT ;  /* 0x00ff1c0c040075ea */ /* 0x0003f6000ba0000f */
[----:B------:R3:W-:Y:S01]  /*4550*/  UTCHMMA.2CTA gdesc[UR6], gdesc[UR10], tmem[UR9], tmem[UR26], idesc[UR27], UPT ;  /* 0x00ff1a0a060075ea */ /* 0x0007e2000ba00009 */
[----:B------:R3:W-:Y:S01]  /*4560*/  UTCBAR.2CTA.MULTICAST [UR8], URZ, UR21 ;  /* 0x000000ff080073e9 */ /* 0x0007e20008200815 */
[----:B-1----:R-:W-:Y:S02]  /*4570*/  UIADD3 UR4, UPT, UPT, UR17, 0x1, URZ ;  /* 0x0000000111047890 */ /* 0x002fe4000fffe0ff */
[----:B------:R-:W-:Y:S02]  /*4580*/  UIADD3 UR5, UPT, UPT, UR17, -0x1, URZ ;  /* 0xffffffff11057890 */ /* 0x000fe4000fffe0ff */
[----:B------:R-:W-:Y:S03]  /*4590*/  UISETP.GT.U32.AND UP0, UPT, UR4, 0x1, UPT ;  /* 0x000000010400788c */ /* 0x000fe6000bf04070 */
[----:B------:R-:W-:Y:S02]  /*45a0*/  UMOV UR4, UR19 ;  /* 0x0000001300047c82 */ /* 0x000fe40008000000 */
[----:B------:R-:W-:Y:S04]  /*45b0*/  UMOV UR17, UR5 ;  /* 0x0000000500117c82 */ /* 0x000fe80008000000 */
[----:B------:R-:W-:Y:S05]  /*45c0*/  BRA.U UP0, `(.L_x_77) ;  /* 0xfffffffd002c7547 */ /* 0x000fea000b83ffff */
.L_x_74:
[----:B------:R-:W-:-:S09]  /*45d0*/  UIADD3 UR4, UPT, UPT, UR25, 0x120, URZ ;  /* 0x0000012019047890 */ /* 0x000fd2000fffe0ff */
[----:B------:R2:W-:Y:S01]  /*45e0*/  UTCBAR.2CTA.MULTICAST [UR4], URZ, UR35 ;  /* 0x000000ff040073e9 */ /* 0x0005e20008200823 */
[----:B------:R-:W-:Y:S02]  /*45f0*/  NOP ;  /* 0x0000000000007918 */ /* 0x000fe40000000000 */
.L_x_73:
[----:B--2---:R-:W-:Y:S01]  /*4600*/  UIADD3 UR4, UPT, UPT, UR24, 0x1, URZ ;  /* 0x0000000118047890 */ /* 0x004fe2000fffe0ff */
[----:B------:R-:W-:-:S03]  /*4610*/  LOP3.LUT R2, R2, 0x1, RZ, 0x3c, !PT ;  /* 0x0000000102027812 */ /* 0x000fc600078e3cff */
[----:B------:R-:W-:-:S04]  /*4620*/  UISETP.NE.AND UP0, UPT, UR4, 0x2, UPT ;  /* 0x000000020400788c */ /* 0x000fc8000bf05270 */
[----:B------:R-:W-:Y:S02]  /*4630*/  USEL UR5, URZ, 0x1, UP0 ;  /* 0x00000001ff057887 */ /* 0x000fe40008000000 */
[----:B------:R-:W-:-:S04]  /*4640*/  USEL UR24, UR4, URZ, UP0 ;  /* 0x000000ff04187287 */ /* 0x000fc80008000000 */
[----:B------:R-:W-:Y:S01]  /*4650*/  LOP3.LUT R8, R8, UR5, RZ, 0x3c, !PT ;  /* 0x0000000508087c12 */ /* 0x000fe2000f8e3cff */
[----:B------:R-:W-:Y:S07]  /*4660*/  @P3 BRA `(.L_x_78) ;  /* 0xfffffff800983947 */ /* 0x000fee000383ffff */
[----:B---3--:R-:W2:Y:S01]  /*4670*/  S2UR UR8, SR_CgaCtaId ;  /* 0x00000000000879c3 */ /* 0x008ea20000008800 */
[----:B------:R-:W-:Y:S01]  /*4680*/  ELECT P0, URZ, PT ;  /* 0x0000000000ff782f */ /* 0x000fe20003800000 */
[----:B------:R-:W-:Y:S01]  /*4690*/  HFMA2 R0, -RZ, RZ, 0, 5.9604644775390625e-08 ;  /* 0x00000001ff007431 */ /* 0x000fe200000001ff */
[----:B------:R-:W-:-:S05]  /*46a0*/  UMOV UR4, 0x40 ;  /* 0x0000004000047882 */ /* 0x000fca0000000000 */
[----:B------:R-:W-:Y:S01]  /*46b0*/  UVIRTCOUNT.DEALLOC.SMPOOL 0x80 ;  /* 0x000000800000784c */ /* 0x000fe20000000000 */
[----:B------:R-:W-:Y:S02]  /*46c0*/  UISETP.NE.AND UP0, UPT, UR38, URZ, UPT ;  /* 0x000000ff2600728c */ /* 0x000fe4000bf05270 */
[----:B--2---:R-:W-:-:S09]  /*46d0*/  ULEA UR8, UR8, UR4, 0x18 ;  /* 0x0000000408087291 */ /* 0x004fd2000f8ec0ff */
[----:B------:R2:W-:Y:S01]  /*46e0*/  @P0 STS.U8 [UR8+0x1c], R0 ;  /* 0x00001c00ff000988 */ /* 0x0005e20008000008 */
[----:B------:R-:W-:Y:S05]  /*46f0*/  BRA.U UP0, `(.L_x_79) ;  /* 0x0000000100587547 */ /* 0x000fea000b800000 */
[----:B------:R-:W-:Y:S01]  /*4700*/  UIADD3 UR5, UPT, UPT, UR20, 0x130, URZ ;  /* 0x0000013014057890 */ /* 0x000fe2000fffe0ff */
[----:B-1----:R-:W-:-:S03]  /*4710*/  SHF.L.U32 R5, R8, 0x1f, RZ ;  /* 0x0000001f08057819 */ /* 0x002fc600000006ff */
[----:B------:R-:W-:-:S09]  /*4720*/  ULEA UR4, UR24, UR5, 0x3 ;  /* 0x0000000518047291 */ /* 0x000fd2000f8e18ff */
[----:B------:R-:W1:Y:S02]  /*4730*/  SYNCS.PHASECHK.TRANS64.TRYWAIT P0, [UR4], R5 ;  /* 0x00000005ff0075a7 */ /* 0x000e640008001104 */
[----:B-1----:R-:W-:Y:S05]  /*4740*/  @!P0 BRA `(.L_x_80) ;  /* 0x0000005c00b08947 */ /* 0x002fea0003800000 */
.L_x_189:
[----:B------:R-:W-:-:S04]  /*4750*/  UIADD3 UR4, UPT, UPT, UR24, 0x1, URZ ;  /* 0x0000000118047890 */ /* 0x000fc8000fffe0ff */
[----:B------:R-:W-:-:S04]  /*4760*/  UISETP.NE.AND UP1, UPT, UR4, 0x2, UPT ;  /* 0x000000020400788c */ /* 0x000fc8000bf25270 */
[----:B------:R-:W-:Y:S02]  /*4770*/  USEL UR6, URZ, 0x1, UP1 ;  /* 0x00000001ff067887 */ /* 0x000fe40008800000 */
[----:B------:R-:W-:-:S04]  /*4780*/  USEL UR4, UR4, URZ, UP1 ;  /* 0x000000ff04047287 */ /* 0x000fc80008800000 */
[----:B------:R-:W-:Y:S01]  /*4790*/  ULEA UR4, UR4, UR5, 0x3 ;  /* 0x0000000504047291 */ /* 0x000fe2000f8e18ff */
[----:B-1----:R-:W-:-:S04]  /*47a0*/  LOP3.LUT R5, R8, UR6, RZ, 0x3c, !PT ;  /* 0x0000000608057c12 */ /* 0x002fc8000f8e3cff */
[----:B------:R-:W-:Y:S01]  /*47b0*/  SHF.L.U32 R5, R5, 0x1f, RZ ;  /* 0x0000001f05057819 */ /* 0x000fe200000006ff */
[----:B--2---:R-:W-:-:S04]  /*47c0*/  IMAD.U32 R0, RZ, RZ, UR4 ;  /* 0x00000004ff007e24 */ /* 0x004fc8000f8e00ff */
[----:B------:R1:W2:Y:S03]  /*47d0*/  SYNCS.PHASECHK.TRANS64.TRYWAIT P0, [R0+URZ], R5 ;  /* 0x00000005000075a7 */ /* 0x0002a600080011ff */
[----:B--2---:R-:W-:Y:S05]  /*47e0*/  @!P0 NANOSLEEP.SYNCS 0x989680 ;  /* 0x009896800000895d */ /* 0x004fea0003900000 */
[----:B------:R-:W2:Y:S02]  /*47f0*/  @!P0 SYNCS.PHASECHK.TRANS64 P0, [R0+URZ], R5 ;  /* 0x00000005000085a7 */ /* 0x000ea400080010ff */
[----:B--2---:R-:W-:Y:S05]  /*4800*/  @P0 BRA `(.L_x_81) ;  /* 0x0000000000200947 */ /* 0x004fea0003800000 */
.L_x_82:
[----:B--2---:R2:W3:Y:S02]  /*4810*/  SYNCS.PHASECHK.TRANS64.TRYWAIT P0, [R0+URZ], R5 ;  /* 0x00000005000075a7 */ /* 0x0044e400080011ff */
[----:B---3--:R-:W-:Y:S05]  /*4820*/  @!P0 NANOSLEEP.SYNCS 0x989680 ;  /* 0x009896800000895d */ /* 0x008fea0003900000 */
[----:B------:R-:W3:Y:S02]  /*4830*/  @!P0 SYNCS.PHASECHK.TRANS64 P0, [R0+URZ], R5 ;  /* 0x00000005000085a7 */ /* 0x000ee400080010ff */
[----:B---3--:R-:W-:Y:S05]  /*4840*/  @!P0 BRA `(.L_x_82) ;  /* 0xfffffffc00f08947 */ /* 0x008fea000383ffff */
[----:B------:R-:W-:Y:S05]  /*4850*/  BRA `(.L_x_81) ;  /* 0x00000000000c7947 */ /* 0x000fea0003800000 */
.L_x_79:
[----:B------:R-:W-:-:S04]  /*4860*/  UIADD3 UR4, UPT, UPT, UR20, 0x140, URZ ;  /* 0x0000014014047890 */ /* 0x000fc8000fffe0ff */
[----:B------:R-:W-:-:S09]  /*4870*/  UPRMT UR4, UR37, 0x654, UR4 ;  /* 0x0000065425047896 */ /* 0x000fd20008000004 */
[----:B------:R-:W-:Y:S03]  /*4880*/  SYNCS.ARRIVE.TRANS64.RED.A1T0 RZ, [UR4], RZ ;  /* 0x000000ffffff79a7 */ /* 0x000fe60008100404 */
.L_x_81:
[----:B-12---:R-:W-:Y:S01]  /*4890*/  SHF.L.U32 R5, RZ, 0x1f, RZ ;  /* 0x0000001fff057819 */ /* 0x006fe200000006ff */
[----:B------:R-:W-:Y:S01]  /*48a0*/  UIADD3 UR4, UPT, UPT, UR20, 0x140, URZ ;  /* 0x0000014014047890 */ /* 0x000fe2000fffe0ff */
[----:B------:R-:W-:Y:S02]  /*48b0*/  PLOP3.LUT P0, PT, PT, PT, UP0, 0x80, 0x8 ;  /* 0x000000000008781c */ /* 0x000fe40003f0f008 */
[----:B------:R-:W1:Y:S02]  /*48c0*/  SYNCS.PHASECHK.TRANS64.TRYWAIT P1, [UR20+0x140], R5 ;  /* 0x00014005ff0075a7 */ /* 0x000e640008021114 */
[----:B-1----:R-:W-:Y:S09]  /*48d0*/  @!P1 BRA `(.L_x_83) ;  /* 0x0000005c00649947 */ /* 0x002ff20003800000 */
.L_x_191:
[----:B------:R-:W-:Y:S01]  /*48e0*/  @!UP0 UPRMT UR4, UR37, 0x654, UR4 ;  /* 0x0000065425048896 */ /* 0x000fe20008000004 */
[----:B------:R-:W-:Y:S01]  /*48f0*/  LOP3.LUT R2, R3, 0xffff, RZ, 0xc0, !PT ;  /* 0x0000ffff03027812 */ /* 0x000fe200078ec0ff */
[----:B------:R-:W-:Y:S02]  /*4900*/  IMAD.MOV.U32 R3, RZ, RZ, 0xffff ;  /* 0x0000ffffff037424 */ /* 0x000fe400078e00ff */
[----:B-1----:R-:W-:Y:S01]  /*4910*/  IMAD.MOV.U32 R5, RZ, RZ, 0x1 ;  /* 0x00000001ff057424 */ /* 0x002fe200078e00ff */
[----:B------:R-:W-:-:S04]  /*4920*/  SHF.R.U32.HI R2, RZ, 0x5, R2 ;  /* 0x00000005ff027819 */ /* 0x000fc80000011602 */
[----:B------:R-:W-:Y:S01]  /*4930*/  @!P0 SYNCS.ARRIVE.TRANS64.RED.A1T0 RZ, [UR4], RZ ;  /* 0x000000ffffff89a7 */ /* 0x000fe20008100404 */
[----:B------:R-:W-:Y:S01]  /*4940*/  NOP ;  /* 0x0000000000007918 */ /* 0x000fe20000000000 */
[----:B------:R-:W1:Y:S01]  /*4950*/  LDS R0, [UR8+0x14] ;  /* 0x00001408ff007984 */ /* 0x000e620008000800 */
[-C--:B------:R-:W-:Y:S02]  /*4960*/  SHF.L.U32 R3, R3, R2.reuse, RZ ;  /* 0x0000000203037219 */ /* 0x080fe400000006ff */
[----:B------:R-:W-:Y:S02]  /*4970*/  SHF.L.U32 R5, R5, R2, RZ ;  /* 0x0000000205057219 */ /* 0x000fe400000006ff */
[----:B-1----:R-:W-:-:S04]  /*4980*/  LOP3.LUT R0, R0, R3, RZ, 0xc0, !PT ;  /* 0x0000000300007212 */ /* 0x002fc800078ec0ff */
[----:B------:R-:W-:-:S13]  /*4990*/  ISETP.NE.AND P0, PT, R0, R3, PT ;  /* 0x000000030000720c */ /* 0x000fda0003f05270 */
[----:B------:R-:W-:Y:S05]  /*49a0*/  @P0 BRA `(.L_x_84) ;  /* 0x00000000005c0947 */ /* 0x000fea0003800000 */
[----:B------:R-:W1:Y:S02]  /*49b0*/  LDS R0, [UR8+0x18] ;  /* 0x00001808ff007984 */ /* 0x000e640008000800 */
[----:B-1----:R-:W-:-:S04]  /*49c0*/  LOP3.LUT R0, R0, R5, RZ, 0xc0, !PT ;  /* 0x0000000500007212 */ /* 0x002fc800078ec0ff */
[----:B------:R-:W-:-:S13]  /*49d0*/  ISETP.NE.AND P0, PT, R0, R5, PT ;  /* 0x000000050000720c */ /* 0x000fda0003f05270 */
[----:B------:R-:W-:Y:S05]  /*49e0*/  @P0 BRA `(.L_x_85) ;  /* 0x0000000000400947 */ /* 0x000fea0003800000 */
[----:B------:R-:W-:Y:S01]  /*49f0*/  R2UR UR4, R3 ;  /* 0x00000000030472ca */ /* 0x000fe200000e0000 */
[----:B------:R-:W1:Y:S01]  /*4a00*/  S2R R2, SR_LANEID ;  /* 0x0000000000027919 */ /* 0x000e620000000000 */
[----:B------:R-:W-:-:S04]  /*4a10*/  LOP3.LUT R5, RZ, R5, RZ, 0x33, !PT ;  /* 0x00000005ff057212 */ /* 0x000fc800078e33ff */
[----:B------:R-:W2:Y:S07]  /*4a20*/  REDUX UR6, R5 ;  /* 0x00000000050673c4 */ /* 0x000eae0000000000 */
[----:B------:R-:W-:-:S03]  /*4a30*/  ULOP3.LUT UR5, URZ, UR4, URZ, 0x33, !UPT ;  /* 0x00000004ff057292 */ /* 0x000fc6000f8e33ff */
[----:B------:R-:W-:Y:S02]  /*4a40*/  VOTEU.ANY UR4, UPT, PT ;  /* 0x0000000000047886 */ /* 0x000fe400038e0100 */
[----:B------:R-:W-:Y:S01]  /*4a50*/  UFLO.U32 UR4, UR4 ;  /* 0x00000004000472bd */ /* 0x000fe200080e0000 */
[----:B------:R-:W-:-:S04]  /*4a60*/  IMAD.U32 R0, RZ, RZ, UR5 ;  /* 0x00000005ff007e24 */ /* 0x000fc8000f8e00ff */
[----:B------:R-:W3:Y:S02]  /*4a70*/  REDUX UR7, R0 ;  /* 0x00000000000773c4 */ /* 0x000ee40000000000 */
[----:B------:R1:W-:Y:S02]  /*4a80*/  UTCATOMSWS.AND URZ, UR5 ;  /* 0x0000000500ff79e3 */ /* 0x0003e40008000000 */
[----:B-1----:R-:W-:Y:S01]  /*4a90*/  ISETP.EQ.U32.AND P0, PT, R2, UR4, PT ;  /* 0x0000000402007c0c */ /* 0x002fe2000bf02070 */
[----:B--2---:R-:W-:Y:S02]  /*4aa0*/  IMAD.U32 R2, RZ, RZ, UR6 ;  /* 0x00000006ff027e24 */ /* 0x004fe4000f8e00ff */
[----:B---3--:R-:W-:-:S10]  /*4ab0*/  IMAD.U32 R3, RZ, RZ, UR7 ;  /* 0x00000007ff037e24 */ /* 0x008fd4000f8e00ff */
[----:B------:R1:W-:Y:S04]  /*4ac0*/  @P0 ATOMS.AND RZ, [UR8+0x14], R3 ;  /* 0x00001403ffff098c */ /* 0x0003e8000a800008 */
[----:B------:R1:W-:Y:S01]  /*4ad0*/  @P0 ATOMS.AND RZ, [UR8+0x18], R2 ;  /* 0x00001802ffff098c */ /* 0x0003e2000a800008 */
[----:B------:R-:W-:Y:S05]  /*4ae0*/  BRA `(.L_x_86) ;  /* 0x0000000000147947 */ /* 0x000fea0003800000 */
.L_x_85:
[----:B------:R-:W-:Y:S02]  /*4af0*/  MOV R2, 0x4b10 ;  /* 0x00004b1000027802 */ /* 0x000fe40000000f00 */
[----:B----45:R-:W-:Y:S05]  /*4b00*/  CALL.REL.NOINC `($__internal_0_$__cuda_sm10x_tcgen05_guardrail_trap_col_being_dealloced_not_returned_by_alloc) ;  /* 0x0000006000487944 */ /* 0x030fea0003c00000 */
[----:B------:R-:W-:Y:S05]  /*4b10*/  BRA `(.L_x_86) ;  /* 0x0000000000087947 */ /* 0x000fea0003800000 */
.L_x_84:
[----:B------:R-:W-:Y:S02]  /*4b20*/  MOV R2, 0x4b40 ;  /* 0x00004b4000027802 */ /* 0x000fe40000000f00 */
[----:B----45:R-:W-:Y:S05]  /*4b30*/  CALL.REL.NOINC `($__internal_2_$__cuda_sm10x_tcgen05_guardrail_trap_unallocated_columns_being_dealloced) ;  /* 0x0000006000547944 */ /* 0x030fea0003c00000 */
.L_x_86:
[----:B------:R-:W-:Y:S01]  /*4b40*/  NOP ;  /* 0x0000000000007918 */ /* 0x000fe20000000000 */
[----:B------:R-:W-:Y:S05]  /*4b50*/  EXIT ;  /* 0x000000000000794d */ /* 0x000fea0003800000 */
.L_x_58:
[----:B------:R-:W-:-:S09]  /*4b60*/  UISETP.NE.OR UP0, UPT, UR18, 0x3, !UP3 ;  /* 0x000000031200788c */ /* 0x000fd2000df05670 */
[----:B------:R-:W-:Y:S05]  /*4b70*/  BRA.U UP0, `(.L_x_87) ;  /* 0x0000001500607547 */ /* 0x000fea000b800000 */
[----:B------:R-:W2:Y:S01]  /*4b80*/  LDCU.64 UR4, c[0x0][0x988] ;  /* 0x00013100ff0477ac */ /* 0x000ea20008000a00 */
[----:B------:R-:W3:Y:S01]  /*4b90*/  S2UR UR10, SR_CgaCtaId ;  /* 0x00000000000a79c3 */ /* 0x000ee20000008800 */
[----:B------:R-:W-:Y:S01]  /*4ba0*/  HFMA2 R10, -RZ, RZ, 0, 5.9604644775390625e-08 ;  /* 0x00000001ff0a7431 */ /* 0x000fe200000001ff */
[----:B------:R-:W-:Y:S01]  /*4bb0*/  MOV R8, RZ ;  /* 0x000000ff00087202 */ /* 0x000fe20000000f00 */
[----:B------:R-:W4:Y:S01]  /*4bc0*/  LDCU UR49, c[0x0][0x370] ;  /* 0x00006e00ff3177ac */ /* 0x000f220008000800 */
[----:B------:R-:W-:Y:S01]  /*4bd0*/  HFMA2 R3, -RZ, RZ, 0, 0.0078125 ;  /* 0x00002000ff037431 */ /* 0x000fe200000001ff */
[----:B------:R-:W4:Y:S03]  /*4be0*/  LDCU.128 UR52, c[0x0][0xc10] ;  /* 0x00018200ff3477ac */ /* 0x000f260008000c00 */
[----:B------:R-:W1:Y:S01]  /*4bf0*/  LDC.64 R12, c[0x0][0x348] ;  /* 0x0000d200ff0c7b82 */ /* 0x000e620000000a00 */
[----:B------:R-:W3:Y:S01]  /*4c00*/  LDCU UR44, c[0x0][0x374] ;  /* 0x00006e80ff2c77ac */ /* 0x000ee20008000800 */
[----:B------:R-:W3:Y:S01]  /*4c10*/  LDCU.64 UR46, c[0x0][0x990] ;  /* 0x00013200ff2e77ac */ /* 0x000ee20008000a00 */
[----:B------:R-:W3:Y:S01]  /*4c20*/  LDCU UR31, c[0x0][0xc0c] ;  /* 0x00018180ff1f77ac */ /* 0x000ee20008000800 */
[----:B--2---:R-:W-:Y:S01]  /*4c30*/  UISETP.NE.U32.AND UP0, UPT, UR4, URZ, UPT ;  /* 0x000000ff0400728c */ /* 0x004fe2000bf05070 */
[----:B------:R-:W2:Y:S01]  /*4c40*/  LDCU.128 UR56, c[0x0][0xa80] ;  /* 0x00015000ff3877ac */ /* 0x000ea20008000c00 */
[----:B------:R-:W2:Y:S01]  /*4c50*/  LDCU UR70, c[0x0][0xc20] ;  /* 0x00018400ff4677ac */ /* 0x000ea20008000800 */
[----:B------:R-:W1:Y:S01]  /*4c60*/  LDCU UR4, c[0x0][0xc30] ;  /* 0x00018600ff0477ac */ /* 0x000e620008000800 */
[----:B------:R-:W1:Y:S01]  /*4c70*/  LDCU.128 UR60, c[0x0][0xa90] ;  /* 0x00015200ff3c77ac */ /* 0x000e620008000c00 */
[----:B------:R-:W-:Y:S01]  /*4c80*/  UMOV UR42, 0x400 ;  /* 0x00000400002a7882 */ /* 0x000fe20000000000 */
[----:B----4-:R-:W-:-:S02]  /*4c90*/  UIMAD.WIDE.U32 UR6, UR49, UR52, URZ ;  /* 0x00000034310672a5 */ /* 0x010fc4000f8e00ff */
[----:B---3--:R-:W-:Y:S02]  /*4ca0*/  UIMAD.WIDE.U32 UR8, UR44, UR55, URZ ;  /* 0x000000372c0872a5 */ /* 0x008fe4000f8e00ff */
[----:B------:R-:W-:Y:S02]  /*4cb0*/  UISETP.NE.AND.EX UP6, UPT, UR5, URZ, UPT, UP0 ;  /* 0x000000ff0500728c */ /* 0x000fe4000bfc5300 */
[----:B------:R-:W-:Y:S02]  /*4cc0*/  ULEA UR42, UR10, UR42, 0x18 ;  /* 0x0000002a0a2a7291 */ /* 0x000fe4000f8ec0ff */
[----:B------:R-:W-:Y:S02]  /*4cd0*/  UISETP.NE.AND UP0, UPT, UR39, 0x1, UPT ;  /* 0x000000012700788c */ /* 0x000fe4000bf05270 */
[----:B------:R-:W-:Y:S02]  /*4ce0*/  UISETP.NE.U32.AND UP0, UPT, UR46, URZ, UPT ;  /* 0x000000ff2e00728c */ /* 0x000fe4000bf05070 */
[----:B------:R-:W-:-:S02]  /*4cf0*/  UIADD3 UR51, UPT, UPT, UR42, 0xd8, URZ ;  /* 0x000000d82a337890 */ /* 0x000fc4000fffe0ff */
[----:B------:R-:W-:Y:S02]  /*4d00*/  UIADD3 UR50, UPT, UPT, UR42, 0x118, URZ ;  /* 0x000001182a327890 */ /* 0x000fe4000fffe0ff */
[----:B------:R-:W-:Y:S02]  /*4d10*/  UIADD3 UR43, UPT, UPT, UR42, 0xc0, URZ ;  /* 0x000000c02a2b7890 */ /* 0x000fe4000fffe0ff */
[----:B------:R-:W-:Y:S02]  /*4d20*/  UIADD3 UR33, UPT, UPT, UR42, 0xc8, URZ ;  /* 0x000000c82a217890 */ /* 0x000fe4000fffe0ff */
[----:B------:R-:W-:Y:S02]  /*4d30*/  UIADD3 UR25, UPT, UPT, UR42, 0xd0, URZ ;  /* 0x000000d02a197890 */ /* 0x000fe4000fffe0ff */
[----:B------:R-:W-:Y:S02]  /*4d40*/  UISETP.GE.AND UP3, UPT, UR39, 0x1, UPT ;  /* 0x000000012700788c */ /* 0x000fe4000bf66270 */
[----:B------:R-:W-:-:S02]  /*4d50*/  UISETP.NE.AND UP3, UPT, UR31, 0x1, UPT ;  /* 0x000000011f00788c */ /* 0x000fc4000bf65270 */
[----:B------:R-:W-:Y:S01]  /*4d60*/  UISETP.NE.AND.EX UP5, UPT, UR47, URZ, UPT, UP0 ;  /* 0x000000ff2f00728c */ /* 0x000fe2000bfa5300 */
[----:B------:R-:W-:Y:S01]  /*4d70*/  UMOV UR68, UR7 ;  /* 0x0000000700447c82 */ /* 0x000fe20008000000 */
[----:B------:R-:W-:Y:S01]  /*4d80*/  UMOV UR67, UR9 ;  /* 0x0000000900437c82 */ /* 0x000fe20008000000 */
[----:B------:R-:W-:Y:S02]  /*4d90*/  UISETP.NE.AND UP3, UPT, UR54, 0x1, UPT ;  /* 0x000000013600788c */ /* 0x000fe4000bf65270 */
[----:B--2---:R-:W-:Y:S01]  /*4da0*/  UISETP.NE.AND UP0, UPT, UR56, 0x1, UPT ;  /* 0x000000013800788c */ /* 0x004fe2000bf05270 */
[----:B------:R-:W2:Y:S01]  /*4db0*/  LDCU UR71, c[0x0][0xaa0] ;  /* 0x00015400ff4777ac */ /* 0x000ea20008000800 */
[----:B------:R-:W-:Y:S01]  /*4dc0*/  UPLOP3.LUT UP2, UPT, UPT, UPT, UPT, 0x40, 0x4 ;  /* 0x000000000004789c */ /* 0x000fe20003f4e870 */
[----:B------:R-:W3:Y:S01]  /*4dd0*/  LDCU.64 UR40, c[0x0][0xc28] ;  /* 0x00018500ff2877ac */ /* 0x000ee20008000a00 */
[----:B------:R-:W-:Y:S02]  /*4de0*/  UPRMT UR51, UR10, 0x654, UR51 ;  /* 0x000006540a337896 */ /* 0x000fe40008000033 */
[----:B------:R-:W-:-:S02]  /*4df0*/  UPRMT UR50, URZ, 0x654, UR50 ;  /* 0x00000654ff327896 */ /* 0x000fc40008000032 */
[----:B------:R-:W-:Y:S02]  /*4e00*/  UPRMT UR66, UR10, 0x654, UR43 ;  /* 0x000006540a427896 */ /* 0x000fe4000800002b */
[----:B------:R-:W-:Y:S02]  /*4e10*/  UPRMT UR65, UR10, 0x654, UR33 ;  /* 0x000006540a417896 */ /* 0x000fe40008000021 */
[----:B------:R-:W-:Y:S02]  /*4e20*/  UPRMT UR64, UR10, 0x654, UR25 ;  /* 0x000006540a407896 */ /* 0x000fe40008000019 */
[----:B------:R-:W-:Y:S02]  /*4e30*/  USHF.R.U32.HI UR68, URZ, UR53, UR68 ;  /* 0x00000035ff447299 */ /* 0x000fe40008011644 */
[----:B------:R-:W-:Y:S02]  /*4e40*/  USHF.R.U32.HI UR67, URZ, UR70, UR67 ;  /* 0x00000046ff437299 */ /* 0x000fe40008011643 */
[----:B-1----:R-:W-:-:S02]  /*4e50*/  UISETP.NE.AND UP4, UPT, UR4, 0x1, UPT ;  /* 0x000000010400788c */ /* 0x002fc4000bf85270 */
[----:B------:R-:W-:Y:S02]  /*4e60*/  UISETP.NE.AND UP3, UPT, UR59, 0x1, UPT ;  /* 0x000000013b00788c */ /* 0x000fe4000bf65270 */
[----:B--23--:R-:W-:-:S11]  /*4e70*/  UISETP.NE.AND UP0, UPT, UR62, 0x1, UPT ;  /* 0x000000013e00788c */ /* 0x00cfd6000bf05270 */
.L_x_98:
[----:B------:R-:W-:Y:S04]  /*4e80*/  SHF.L.U32 R5, R8, 0x1f, RZ ;  /* 0x0000001f08057819 */ /* 0x000fe800000006ff */
[----:B------:R-:W1:Y:S02]  /*4e90*/  SYNCS.PHASECHK.TRANS64.TRYWAIT P0, [UR42+0x110], R5 ;  /* 0x00011005ff0075a7 */ /* 0x000e64000800112a */
[----:B-12---:R-:W-:Y:S05]  /*4ea0*/  @!P0 BRA `(.L_x_88) ;  /* 0x0000005800088947 */ /* 0x006fea0003800000 */
.L_x_193:
[----:B-1----:R-:W1:Y:S01]  /*4eb0*/  LDS.128 R4, [UR42+0x150] ;  /* 0x0001502aff047984 */ /* 0x002e620008000c00 */
[----:B------:R-:W-:Y:S01]  /*4ec0*/  UISETP.GE.AND UP0, UPT, UR39, 0x1, UPT ;  /* 0x000000012700788c */ /* 0x000fe2000bf06270 */
[----:B------:R-:W-:Y:S01]  /*4ed0*/  @!PT LDS RZ, [RZ] ;  /* 0x00000000fffff984 */ /* 0x000fe20000000800 */
[----:B------:R-:W-:Y:S01]  /*4ee0*/  @!PT LDS RZ, [RZ] ;  /* 0x00000000fffff984 */ /* 0x000fe20000000800 */
[----:B------:R-:W-:Y:S01]  /*4ef0*/  @!PT LDS RZ, [RZ] ;  /* 0x00000000fffff984 */ /* 0x000fe20000000800 */
[----:B------:R-:W-:Y:S01]  /*4f00*/  @!PT LDS RZ, [RZ] ;  /* 0x00000000fffff984 */ /* 0x000fe20000000800 */
[----:B------:R2:W-:Y:S06]  /*4f10*/  MEMBAR.ALL.CTA ;  /* 0x0000000000007992 */ /* 0x0005ec0000008000 */
[----:B--2---:R-:W2:Y:S02]  /*4f20*/  FENCE.VIEW.ASYNC.S ;  /* 0x00000000000073c6 */ /* 0x004ea40000000000 */
[----:B--2---:R-:W-:Y:S01]  /*4f30*/  SYNCS.ARRIVE.TRANS64.RED.A1T0 RZ, [UR50], RZ ;  /* 0x000000ffffff79a7 */ /* 0x004fe20008100432 */
[----:B-1----:R-:W-:Y:S11]  /*4f40*/  LOP3.LUT P0, RZ, R6, 0x1, RZ, 0xc0, !PT ;  /* 0x0000000106ff7812 */ /* 0x002ff6000780c0ff */
[----:B------:R-:W-:Y:S02]  /*4f50*/  @!UPT UIADD3 URZ, UPT, UPT, URZ, URZ, URZ ;  /* 0x000000fffffff290 */ /* 0x000fe4000fffe0ff */
[----:B------:R-:W-:Y:S01]  /*4f60*/  VOTEU.ANY UP3, P0 ;  /* 0x0000000000ff7886 */ /* 0x000fe20000060100 */
[----:B------:R-:W-:Y:S11]  /*4f70*/  PLOP3.LUT P0, PT, PT, PT, UP3, 0x80, 0x8 ;  /* 0x000000000008781c */ /* 0x000ff60003f0f038 */
[----:B------:R-:W-:Y:S02]  /*4f80*/  @!UPT UIADD3 URZ, UPT, UPT, URZ, URZ, URZ ;  /* 0x000000fffffff290 */ /* 0x000fe4000fffe0ff */
[----:B------:R-:W-:Y:S02]  /*4f90*/  @P0 MOV R2, R4 ;  /* 0x0000000400020202 */ /* 0x000fe40000000f00 */
[----:B------:R-:W-:Y:S02]  /*4fa0*/  @P0 LOP3.LUT R0, R5, 0xffff, RZ, 0xc0, !PT ;  /* 0x0000ffff05000812 */ /* 0x000fe400078ec0ff */
[----:B------:R-:W-:Y:S02]  /*4fb0*/  @P0 R2UR UR5, R2 ;  /* 0x00000000020502ca */ /* 0x000fe400000e0000 */
[----:B------:R-:W-:Y:S11]  /*4fc0*/  @P0 R2UR UR4, R0 ;  /* 0x00000000000402ca */ /* 0x000ff600000e0000 */
[----:B------:R-:W-:Y:S02]  /*4fd0*/  @UP3 UMOV UR23, UR5 ;  /* 0x0000000500173c82 */ /* 0x000fe40008000000 */
[----:B------:R-:W-:Y:S01]  /*4fe0*/  @UP3 UMOV UR15, UR4 ;  /* 0x00000004000f3c82 */ /* 0x000fe20008000000 */
[----:B------:R-:W-:Y:S05]  /*4ff0*/  BRA.U !UP0, `(.L_x_89) ;  /* 0x0000000108c07547 */ /* 0x000fea000b800000 */
[----:B------:R-:W-:Y:S02]  /*5000*/  UIMAD.WIDE.U32 UR8, UR15, UR55, URZ ;  /* 0x000000370f0872a5 */ /* 0x000fe4000f8e00ff */
[----:B------:R-:W-:Y:S02]  /*5010*/  UP2UR UR14, UPR, URZ, 0x4 ;  /* 0x00000004ff0e7883 */ /* 0x000fe40008000000 */
[----:B------:R-:W-:Y:S02]  /*5020*/  UISETP.NE.AND UP2, UPT, UR54, 0x1, UPT ;  /* 0x000000013600788c */ /* 0x000fe4000bf45270 */
[----:B------:R-:W-:Y:S02]  /*5030*/  UIMAD.WIDE.U32 UR10, UR23, UR52, URZ ;  /* 0x00000034170a72a5 */ /* 0x000fe4000f8e00ff */
[----:B------:R-:W-:Y:S02]  /*5040*/  USEL UR4, UR44, UR67, !UP2 ;  /* 0x000000432c047287 */ /* 0x000fe4000d000000 */
[----:B------:R-:W-:Y:S02]  /*5050*/  UISETP.NE.AND UP0, UPT, UR31, 0x1, UPT ;  /* 0x000000011f00788c */ /* 0x000fe4000bf05270 */
[----:B------:R-:W-:Y:S02]  /*5060*/  UP2UR UR18, UPR, URZ, 0x2 ;  /* 0x00000002ff127883 */ /* 0x000fe40008000000 */
[----:B------:R-:W-:Y:S02]  /*5070*/  UISETP.NE.AND UP1, UPT, UR39, 0x1, UPT ;  /* 0x000000012700788c */ /* 0x000fe4000bf25270 */
[----:B------:R-:W-:Y:S02]  /*5080*/  UIMAD.WIDE.U32 UR12, UR4, UR40, URZ ;  /* 0x00000028040c72a5 */ /* 0x000fe4000f8e00ff */
[----:B------:R-:W-:Y:S01]  /*5090*/  USEL UR7, UR49, UR68, !UP0 ;  /* 0x0000004431077287 */ /* 0x000fe2000c000000 */
[----:B------:R-:W-:Y:S02]  /*50a0*/  UMOV UR5, UR9 ;  /* 0x0000000900057c82 */ /* 0x000fe40008000000 */
[----:B------:R-:W-:Y:S02]  /*50b0*/  USHF.R.U32.HI UR6, URZ, UR70, UR5 ;  /* 0x00000046ff067299 */ /* 0x000fe40008011605 */
[----:B------:R-:W-:Y:S02]  /*50c0*/  UIMAD.WIDE.U32 UR16, UR7, UR40, URZ ;  /* 0x00000028071072a5 */ /* 0x000fe4000f8e00ff */
[----:B------:R-:W-:Y:S02]  /*50d0*/  USEL UR6, UR15, UR6, !UP2 ;  /* 0x000000060f067287 */ /* 0x000fe4000d000000 */
[----:B------:R-:W-:Y:S01]  /*50e0*/  UISETP.NE.AND UP2, UPT, UR14, URZ, UPT ;  /* 0x000000ff0e00728c */ /* 0x000fe2000bf45270 */
[----:B------:R-:W-:Y:S01]  /*50f0*/  UMOV UR5, UR11 ;  /* 0x0000000b00057c82 */ /* 0x000fe20008000000 */
[----:B------:R-:W-:Y:S02]  /*5100*/  UIMAD.WIDE.U32 UR10, UR6, UR40, URZ ;  /* 0x00000028060a72a5 */ /* 0x000fe4000f8e00ff */
[----:B------:R-:W-:Y:S03]  /*5110*/  USHF.R.U32.HI UR8, URZ, UR53, UR5 ;  /* 0x00000035ff087299 */ /* 0x000fe60008011605 */
[----:B------:R-:W-:Y:S02]  /*5120*/  UMOV UR5, UR13 ;  /* 0x0000000d00057c82 */ /* 0x000fe40008000000 */
[----:B------:R-:W-:Y:S03]  /*5130*/  @UP1 USHF.R.U32.HI UR4, URZ, UR41, UR5 ;  /* 0x00000029ff041299 */ /* 0x000fe60008011605 */
[----:B------:R-:W-:Y:S01]  /*5140*/  UMOV UR5, UR17 ;  /* 0x0000001100057c82 */ /* 0x000fe20008000000 */
[----:B------:R-:W-:Y:S02]  /*5150*/  UIMAD UR4, UR39, UR4, URZ ;  /* 0x00000004270472a4 */ /* 0x000fe4000f8e02ff */
[----:B------:R-:W-:Y:S02]  /*5160*/  @UP1 USHF.R.U32.HI UR7, URZ, UR41, UR5 ;  /* 0x00000029ff071299 */ /* 0x000fe40008011605 */
[----:B------:R-:W-:Y:S02]  /*5170*/  USEL UR5, UR23, UR8, !UP0 ;  /* 0x0000000817057287 */ /* 0x000fe4000c000000 */
[----:B------:R-:W-:Y:S02]  /*5180*/  UIMAD UR8, UR39, UR7, URZ ;  /* 0x00000007270872a4 */ /* 0x000fe4000f8e02ff */
[----:B------:R-:W-:Y:S03]  /*5190*/  UISETP.GE.AND UP0, UPT, UR6, UR4, UPT ;  /* 0x000000040600728c */ /* 0x000fe6000bf06270 */
[----:B------:R-:W-:Y:S01]  /*51a0*/  UMOV UR4, UR11 ;  /* 0x0000000b00047c82 */ /* 0x000fe20008000000 */
[----:B------:R-:W-:Y:S02]  /*51b0*/  UISETP.GE.OR UP0, UPT, UR5, UR8, UP0 ;  /* 0x000000080500728c */ /* 0x000fe40008706670 */
[----:B------:R-:W-:Y:S02]  /*51c0*/  USHF.R.U32.HI UR4, URZ, UR41, UR4 ;  /* 0x00000029ff047299 */ /* 0x000fe40008011604 */
[----:B------:R-:W-:Y:S02]  /*51d0*/  UIMAD.WIDE.U32 UR8, UR5, UR40, URZ ;  /* 0x00000028050872a5 */ /* 0x000fe4000f8e00ff */
[----:B------:R-:W-:Y:S04]  /*51e0*/  USEL UR10, UR6, UR4, !UP1 ;  /* 0x00000004060a7287 */ /* 0x000fe8000c800000 */
[----:B------:R-:W-:Y:S01]  /*51f0*/  UIADD3 UR11, UPT, UPT, -UR10, URZ, URZ ;  /* 0x000000ff0a0b7290 */ /* 0x000fe2000fffe1ff */
[----:B------:R-:W-:Y:S02]  /*5200*/  @!UP0 UMOV UR4, UR9 ;  /* 0x0000000900048c82 */ /* 0x000fe40008000000 */
[----:B------:R-:W-:Y:S02]  /*5210*/  @!UP0 USHF.R.U32.HI UR4, URZ, UR41, UR4 ;  /* 0x00000029ff048299 */ /* 0x000fe40008011604 */
[----:B------:R-:W-:Y:S02]  /*5220*/  UIMAD UR8, UR39, UR11, UR6 ;  /* 0x0000000b270872a4 */ /* 0x000fe4000f8e0206 */
[----:B------:R-:W-:Y:S02]  /*5230*/  @!UP0 USEL UR4, UR5, UR4, !UP1 ;  /* 0x0000000405048287 */ /* 0x000fe4000c800000 */
[----:B------:R-:W-:Y:S02]  /*5240*/  UISETP.NE.AND UP1, UPT, UR18, URZ, UPT ;  /* 0x000000ff1200728c */ /* 0x000fe4000bf25270 */
[----:B------:R-:W-:Y:S02]  /*5250*/  @!UP0 UIMAD UR7, UR7, UR8, UR4 ;  /* 0x00000008070782a4 */ /* 0x000fe4000f8e0204 */
[----:B------:R-:W-:Y:S02]  /*5260*/  @!UP0 UIADD3 UR9, UPT, UPT, UR10, -UR4, URZ ;  /* 0x800000040a098290 */ /* 0x000fe4000fffe0ff */
[----:B------:R-:W-:Y:S02]  /*5270*/  UIADD3 UR8, UPT, UPT, -UR6, URZ, URZ ;  /* 0x000000ff06087290 */ /* 0x000fe4000fffe1ff */
[----:B------:R-:W-:Y:S02]  /*5280*/  UIADD3 UR4, UPT, UPT, -UR5, URZ, URZ ;  /* 0x000000ff05047290 */ /* 0x000fe4000fffe1ff */
[----:B------:R-:W-:Y:S03]  /*5290*/  @!UP0 UIMAD UR6, UR9, UR39, UR5 ;  /* 0x00000027090682a4 */ /* 0x000fe6000f8e0205 */
[----:B------:R-:W-:Y:S01]  /*52a0*/  @!UP0 UMOV UR5, UR7 ;  /* 0x0000000700058c82 */ /* 0x000fe20008000000 */
[----:B------:R-:W-:Y:S02]  /*52b0*/  UIMAD UR7, UR31, UR4, UR23 ;  /* 0x000000041f0772a4 */ /* 0x000fe4000f8e0217 */
[----:B------:R-:W-:Y:S02]  /*52c0*/  UIMAD UR4, UR54, UR8, UR15 ;  /* 0x00000008360472a4 */ /* 0x000fe4000f8e020f */
[----:B------:R-:W-:Y:S02]  /*52d0*/  UIMAD UR23, UR5, UR31, UR7 ;  /* 0x0000001f051772a4 */ /* 0x000fe4000f8e0207 */
[----:B------:R-:W-:Y:S11]  /*52e0*/  UIMAD UR15, UR6, UR54, UR4 ;  /* 0x00000036060f72a4 */ /* 0x000ff6000f8e0204 */
[----:B------:R-:W-:Y:S01]  /*52f0*/  @!UPT UIADD3 URZ, UPT, UPT, URZ, URZ, URZ ;  /* 0x000000fffffff290 */ /* 0x000fe2000fffe0ff */
.L_x_89:
[----:B------:R-:W1:Y:S01]  /*5300*/  @!UP4 LDCU.128 UR8, c[0x0][0xc10] ;  /* 0x00018200ff08c7ac */ /* 0x000e620008000c00 */
[----:B------:R-:W-:Y:S02]  /*5310*/  ISETP.NE.U32.AND P1, PT, RZ, UR46, PT ;  /* 0x0000002eff007c0c */ /* 0x000fe4000bf25070 */
[----:B------:R-:W-:Y:S02]  /*5320*/  SHF.L.U32 R9, R10, 0x1f, RZ ;  /* 0x0000001f0a097819 */ /* 0x000fe400000006ff */
[----:B------:R-:W-:Y:S01]  /*5330*/  ISETP.NE.AND.EX P1, PT, RZ, UR47, PT, P1 ;  /* 0x0000002fff007c0c */ /* 0x000fe2000bf25310 */
[----:B------:R-:W2:Y:S01]  /*5340*/  @!UP4 LDCU UR5, c[0x0][0xc0c] ;  /* 0x00018180ff05c7ac */ /* 0x000ea20008000800 */
[----:B-1----:R-:W-:Y:S07]  /*5350*/  UIMAD.WIDE.U32 UR6, UR23, UR8, URZ ;  /* 0x00000008170672a5 */ /* 0x002fee000f8e00ff */
[----:B------:R-:W-:Y:S01]  /*5360*/  @!UP4 UMOV UR4, UR7 ;  /* 0x000000070004cc82 */ /* 0x000fe20008000000 */
[----:B--2---:R-:W-:Y:S02]  /*5370*/  @!UP4 UISETP.NE.AND UP0, UPT, UR5, 0x1, UPT ;  /* 0x000000010500c88c */ /* 0x004fe4000bf05270 */
[----:B------:R-:W-:Y:S02]  /*5380*/  @!UP4 USHF.R.U32.HI UR4, URZ, UR9, UR4 ;  /* 0x00000009ff04c299 */ /* 0x000fe40008011604 */
[----:B------:R-:W-:Y:S02]  /*5390*/  UIMAD.WIDE.U32 UR6, UR15, UR11, URZ ;  /* 0x0000000b0f0672a5 */ /* 0x000fe4000f8e00ff */
[----:B------:R-:W-:Y:S02]  /*53a0*/  @!UP4 USEL UR8, UR23, UR4, !UP0 ;  /* 0x000000041708c287 */ /* 0x000fe4000c000000 */
[----:B------:R-:W-:Y:S03]  /*53b0*/  @!UP4 UISETP.NE.AND UP0, UPT, UR10, 0x1, UPT ;  /* 0x000000010a00c88c */ /* 0x000fe6000bf05270 */
[----:B------:R-:W-:Y:S01]  /*53c0*/  @!UP4 UMOV UR6, UR7 ;  /* 0x000000070006cc82 */ /* 0x000fe20008000000 */
[----:B------:R-:W-:Y:S01]  /*53d0*/  USHF.L.U32 UR7, UR19, 0x7, URZ ;  /* 0x0000000713077899 */ /* 0x000fe200080006ff */
[----:B------:R-:W1:Y:S02]  /*53e0*/  @!UP4 LDCU UR4, c[0x0][0xc20] ;  /* 0x00018400ff04c7ac */ /* 0x000e640008000800 */
[----:B-1----:R-:W-:Y:S04]  /*53f0*/  @!UP4 USHF.R.U32.HI UR6, URZ, UR4, UR6 ;  /* 0x00000004ff06c299 */ /* 0x002fe80008011606 */
[----:B------:R-:W-:Y:S04]  /*5400*/  @!UP4 USEL UR6, UR15, UR6, !UP0 ;  /* 0x000000060f06c287 */ /* 0x000fe8000c000000 */
[----:B------:R-:W-:Y:S02]  /*5410*/  @!UP4 UIADD3 UR4, UPT, UPT, -UR8, UR6, URZ ;  /* 0x000000060804c290 */ /* 0x000fe4000fffe1ff */
[----:B------:R-:W-:Y:S02]  /*5420*/  @!UP4 UIADD3 UR6, UPT, UPT, UR8, -UR6, URZ ;  /* 0x800000060806c290 */ /* 0x000fe4000fffe0ff */
[----:B------:R-:W-:Y:S02]  /*5430*/  @!UP4 UIMAD UR23, UR4, UR5, UR23 ;  /* 0x000000050417c2a4 */ /* 0x000fe4000f8e0217 */
[----:B------:R-:W-:Y:S01]  /*5440*/  @!UP4 UIMAD UR15, UR6, UR10, UR15 ;  /* 0x0000000a060fc2a4 */ /* 0x000fe2000f8e020f */
[----:B------:R-:W-:Y:S11]  /*5450*/  BRA.U UP2, `(.L_x_90) ;  /* 0x0000000102107547 */ /* 0x000ff6000b800000 */
[----:B------:R-:W-:Y:S04]  /*5460*/  MOV R0, UR69 ;  /* 0x0000004500007c02 */ /* 0x000fe80008000f00 */
[----:B------:R-:W-:Y:S04]  /*5470*/  SHF.L.U32 R11, R0, 0x1f, RZ ;  /* 0x0000001f000b7819 */ /* 0x000fe800000006ff */
[----:B------:R-:W1:Y:S02]  /*5480*/  SYNCS.PHASECHK.TRANS64.TRYWAIT P2, [UR42+0x108], R11 ;  /* 0x0001080bff0075a7 */ /* 0x000e64000804112a */
[----:B-1----:R-:W-:Y:S05]  /*5490*/  @!P2 BRA `(.L_x_91) ;  /* 0x0000005000a4a947 */ /* 0x002fea0003800000 */
.L_x_90:
[----:B------:R-:W-:Y:S05]  /*54a0*/  BRA.U !UP5, `(.L_x_92) ;  /* 0x000000010d387547 */ /* 0x000fea000b800000 */
[----:B------:R-:W-:Y:S01]  /*54b0*/  UPLOP3.LUT UP1, UPT, UPT, UPT, UP6, 0x80, 0x8 ;  /* 0x000000000008789c */ /* 0x000fe20003f2f060 */
[----:B-1----:R-:W-:Y:S01]  /*54c0*/  HFMA2 R0, -RZ, RZ, 0, 5.9604644775390625e-08 ;  /* 0x00000001ff007431 */ /* 0x002fe200000001ff */
[----:B------:R-:W1:Y:S01]  /*54d0*/  LDCU.64 UR8, c[0x0][0x358] ;  /* 0x00006b00ff0877ac */ /* 0x000e620008000a00 */
[----:B------:R-:W-:Y:S03]  /*54e0*/  IMAD.MOV.U32 R62, RZ, RZ, 0x1 ;  /* 0x00000001ff3e7424 */ /* 0x000fe600078e00ff */
[----:B------:R-:W-:Y:S05]  /*54f0*/  PLOP3.LUT P2, PT, PT, PT, UP1, 0x80, 0x8 ;  /* 0x000000000008781c */ /* 0x000fea0003f4f018 */
[----:B------:R-:W2:Y:S01]  /*5500*/  @UP1 LDCU.64 UR4, c[0x0][0x988] ;  /* 0x00013100ff0417ac */ /* 0x000ea20008000a00 */
[----:B------:R-:W-:Y:S07]  /*5510*/  @UP1 UIMAD UR6, UR48, UR46, URZ ;  /* 0x0000002e300612a4 */ /* 0x000fee000f8e02ff */
[----:B------:R-:W-:Y:S01]  /*5520*/  @!P2 PRMT R62, R0, 0x7610, R62 ;  /* 0x00007610003ea816 */ /* 0x000fe2000000003e */
[----:B--2---:R-:W-:Y:S06]  /*5530*/  @UP1 UIMAD.WIDE UR4, UR6, 0x4, UR4 ;  /* 0x00000004060418a5 */ /* 0x004fec000f8e0204 */
[----:B------:R-:W-:Y:S01]  /*5540*/  IMAD.U32 R14, RZ, RZ, UR4 ;  /* 0x00000004ff0e7e24 */ /* 0x000fe2000f8e00ff */
[----:B------:R-:W-:Y:S04]  /*5550*/  MOV R15, UR5 ;  /* 0x00000005000f7c02 */ /* 0x000fe80008000f00 */
[----:B------:R-:W2:Y:S01]  /*5560*/  @!UP1 LDCU UR4, c[0x0][0x980] ;  /* 0x00013000ff0497ac */ /* 0x000ea20008000800 */
[----:B-1---5:R3:W5:Y:S02]  /*5570*/  @P2 LDG.E R27, desc[UR8][R14.64] ;  /* 0x000000080e1b2981 */ /* 0x022764000c1e1900 */
[----:B--23--:R-:W-:Y:S07]  /*5580*/  @!P2 IMAD.U32 R27, RZ, RZ, UR4 ;  /* 0x00000004ff1bae24 */ /* 0x00cfee000f8e00ff */
.L_x_92:
[----:B-----5:R-:W-:Y:S01]  /*5590*/  @!P1 FSETP.EQ.AND P3, PT, R27, RZ, PT ;  /* 0x000000ff1b00920b */ /* 0x020fe20003f62000 */
[----:B------:R-:W-:Y:S01]  /*55a0*/  @!UPT UIADD3 URZ, UPT, UPT, URZ, URZ, URZ ;  /* 0x000000fffffff290 */ /* 0x000fe2000fffe0ff */
[----:B------:R-:W-:Y:S11]  /*55b0*/  @!P1 BRA `(.L_x_93) ;  /* 0x0000000000149947 */ /* 0x000ff60003800000 */
[----:B------:R-:W-:Y:S02]  /*55c0*/  LOP3.LUT P1, RZ, R62, 0xff, RZ, 0xc0, !PT ;  /* 0x000000ff3eff7812 */ /* 0x000fe4000782c0ff */
[----:B------:R-:W-:Y:S04]  /*55d0*/  PLOP3.LUT P3, PT, PT, PT, UP1, 0x80, 0x8 ;  /* 0x000000000008781c */ /* 0x000fe80003f6f018 */
[----:B------:R-:W-:Y:S07]  /*55e0*/  PLOP3.LUT P3, PT, P3, PT, PT, 0x8, 0x80 ;  /* 0x000000000080781c */ /* 0x000fee0001f6e170 */
[----:B------:R-:W-:Y:S11]  /*55f0*/  @P1 FSETP.EQ.AND P3, PT, R27, RZ, PT ;  /* 0x000000ff1b00120b */ /* 0x000ff60003f62000 */
[----:B------:R-:W-:Y:S02]  /*5600*/  @!UPT UIADD3 URZ, UPT, UPT, URZ, URZ, URZ ;  /* 0x000000fffffff290 */ /* 0x000fe4000fffe0ff */
.L_x_93:
[----:B------:R-:W-:Y:S01]  /*5610*/  USHF.L.U32 UR11, UR45, 0x6, URZ ;  /* 0x000000062d0b7899 */ /* 0x000fe200080006ff */
[----:B------:R-:W2:Y:S01]  /*5620*/  SYNCS.PHASECHK.TRANS64.TRYWAIT P1, [UR42+0xe0], R9 ;  /* 0x0000e009ff0075a7 */ /* 0x000ea2000802112a */
[----:B------:R-:W-:Y:S02]  /*5630*/  UISETP.NE.AND UP0, UPT, UR56, 0x1, UPT ;  /* 0x000000013800788c */ /* 0x000fe4000bf05270 */
[----:B------:R-:W-:Y:S01]  /*5640*/  UIMAD.WIDE.U32 UR4, UR11, UR57, URZ ;  /* 0x000000390b0472a5 */ /* 0x000fe2000f8e00ff */
[----:B------:R-:W-:Y:S04]  /*5650*/  ELECT P2, URZ, PT ;  /* 0x0000000000ff782f */ /* 0x000fe80003840000 */
[----:B------:R-:W-:Y:S02]  /*5660*/  PLOP3.LUT P2, PT, P3, P2, PT, 0xf2, 0x2f ;  /* 0x00000000002f781c */ /* 0x000fe40001f45e72 */
[----:B------:R-:W-:Y:S02]  /*5670*/  UMOV UR4, UR5 ;  /* 0x0000000500047c82 */ /* 0x000fe40008000000 */
[----:B------:R-:W-:Y:S04]  /*5680*/  USHF.R.U32.HI UR4, URZ, UR58, UR4 ;  /* 0x0000003aff047299 */ /* 0x000fe80008011604 */
[----:B------:R-:W-:Y:S02]  /*5690*/  USEL UR12, UR11, UR4, !UP0 ;  /* 0x000000040b0c7287 */ /* 0x000fe4000c000000 */
[----:B------:R-:W-:Y:S02]  /*56a0*/  UISETP.NE.AND UP0, UPT, UR59, 0x1, UPT ;  /* 0x000000013b00788c */ /* 0x000fe4000bf05270 */
[----:B------:R-:W-:Y:S02]  /*56b0*/  UIMAD.WIDE.U32 UR4, UR12, UR60, URZ ;  /* 0x0000003c0c0472a5 */ /* 0x000fe4000f8e00ff */
[----:B------:R-:W-:Y:S01]  /*56c0*/  UIADD3 UR6, UPT, UPT, -UR12, URZ, URZ ;  /* 0x000000ff0c067290 */ /* 0x000fe2000fffe1ff */
[----:B-1----:R-:W-:Y:S03]  /*56d0*/  @!P2 IMAD.MOV.U32 R0, RZ, 0x20, RZ ;  /* 0x00000020ff00a824 */ /* 0x002fe600078e00ff */
[----:B------:R-:W-:Y:S01]  /*56e0*/  UIMAD UR11, UR56, UR6, UR11 ;  /* 0x00000006380b72a4 */ /* 0x000fe2000f8e020b */
[----:B------:R-:W-:Y:S01]  /*56f0*/  @!P2 IMAD.MOV.U32 R0, RZ, 0x400, R0 ;  /* 0x00000400ff00a824 */ /* 0x000fe200078e0000 */
[----:B------:R-:W-:Y:S02]  /*5700*/  UMOV UR4, UR5 ;  /* 0x0000000500047c82 */ /* 0x000fe40008000000 */
[----:B------:R-:W-:Y:S04]  /*5710*/  USHF.R.U32.HI UR4, URZ, UR61, UR4 ;  /* 0x0000003dff047299 */ /* 0x000fe80008011604 */
[----:B------:R-:W-:Y:S02]  /*5720*/  USEL UR13, UR12, UR4, !UP0 ;  /* 0x000000040c0d7287 */ /* 0x000fe4000c000000 */
[----:B------:R-:W-:Y:S02]  /*5730*/  UISETP.NE.AND UP0, UPT, UR62, 0x1, UPT ;  /* 0x000000013e00788c */ /* 0x000fe4000bf05270 */
[----:B------:R-:W-:Y:S07]  /*5740*/  UIMAD.WIDE.U32 UR4, UR13, UR63, URZ ;  /* 0x0000003f0d0472a5 */ /* 0x000fee000f8e00ff */
[----:B------:R-:W-:Y:S02]  /*5750*/  UMOV UR4, UR5 ;  /* 0x0000000500047c82 */ /* 0x000fe40008000000 */
[----:B------:R-:W-:Y:S04]  /*5760*/  USHF.R.U32.HI UR4, URZ, UR71, UR4 ;  /* 0x00000047ff047299 */ /* 0x000fe80008011604 */
[----:B------:R-:W-:Y:S02]  /*5770*/  USEL UR14, UR13, UR4, !UP0 ;  /* 0x000000040d0e7287 */ /* 0x000fe4000c000000 */
[----:B------:R-:W-:Y:S02]  /*5780*/  UIADD3 UR4, UPT, UPT, -UR13, URZ, URZ ;  /* 0x000000ff0d047290 */ /* 0x000fe4000fffe1ff */
[----:B------:R-:W-:Y:S02]  /*5790*/  UIADD3 UR5, UPT, UPT, -UR14, URZ, URZ ;  /* 0x000000ff0e057290 */ /* 0x000fe4000fffe1ff */
[----:B------:R-:W-:Y:S02]  /*57a0*/  UIMAD UR12, UR59, UR4, UR12 ;  /* 0x000000043b0c72a4 */ /* 0x000fe4000f8e020c */
[----:B------:R-:W-:Y:S01]  /*57b0*/  UIMAD UR13, UR62, UR5, UR13 ;  /* 0x000000053e0d72a4 */ /* 0x000fe2000f8e020d */
[----:B--2---:R-:W-:Y:S11]  /*57c0*/  @!P1 BRA `(.L_x_94) ;  /* 0x0000004c00f09947 */ /* 0x004ff60003800000 */
.L_x_196:
[----:B-1----:R-:W-:Y:S01]  /*57d0*/  @!P2 IADD3 R2, P1, PT, R12, 0x680, RZ ;  /* 0x000006800c02a810 */ /* 0x002fe20007f3e0ff */
[----:B------:R-:W-:Y:S01]  /*57e0*/  VOTEU.ALL UP0, P2 ;  /* 0x0000000000ff7886 */ /* 0x000fe20001000000 */
[----:B------:R-:W-:Y:S02]  /*57f0*/  @!P2 R2UR UR6, R0 ;  /* 0x000000000006a2ca */ /* 0x000fe400000e0000 */
[----:B------:R-:W-:Y:S01]  /*5800*/  @!P2 R2UR UR5, R2 ;  /* 0x000000000205a2ca */ /* 0x000fe200000e0000 */
[----:B------:R-:W-:Y:S01]  /*5810*/  @!P2 IMAD.X R0, RZ, RZ, R13, P1 ;  /* 0x000000ffff00a224 */ /* 0x000fe200008e060d */
[----:B------:R-:W-:Y:S02]  /*5820*/  @!UP0 UIADD3 UR8, UPT, UPT, UR42, 0x200, URZ ;  /* 0x000002002a088890 */ /* 0x000fe4000fffe0ff */
[----:B------:R-:W-:Y:S02]  /*5830*/  @!UP0 UIADD3 UR17, UPT, UPT, UR42, 0x1200, URZ ;  /* 0x000012002a118890 */ /* 0x000fe4000fffe0ff */
[----:B------:R-:W-:Y:S01]  /*5840*/  @!P2 R2UR UR4, R0 ;  /* 0x000000000004a2ca */ /* 0x000fe200000e0000 */
[----:B------:R-:W-:Y:S01]  /*5850*/  @!UP0 UIADD3 UR16, UPT, UPT, UR7, 0x40, URZ ;  /* 0x0000004007108890 */ /* 0x000fe2000fffe0ff */
[----:B------:R-:W-:Y:S03]  /*5860*/  @!P2 IMAD.MOV.U32 R0, RZ, RZ, 0x2000 ;  /* 0x00002000ff00a424 */ /* 0x000fe600078e00ff */
[----:B------:R-:W-:Y:S02]  /*5870*/  @!UP0 UPRMT UR6, UR6, 0x5410, URZ ;  /* 0x0000541006068896 */ /* 0x000fe400080000ff */
[----:B------:R-:W-:Y:S01]  /*5880*/  IMAD.U32 R14, RZ, RZ, UR5 ;  /* 0x00000005ff0e7e24 */ /* 0x000fe2000f8e00ff */
[----:B------:R-:W-:Y:S05]  /*5890*/  VOTEU.ALL UP0, P2 ;  /* 0x0000000000ff7886 */ /* 0x000fea0001000000 */
[----:B------:R-:W-:Y:S01]  /*58a0*/  IMAD.U32 R15, RZ, RZ, UR4 ;  /* 0x00000004ff0f7e24 */ /* 0x000fe2000f8e00ff */
[----:B------:R-:W-:Y:S01]  /*58b0*/  @!P2 R2UR UR4, R14 ;  /* 0x000000000e04a2ca */ /* 0x000fe200000e0000 */
[----:B------:R-:W-:Y:S01]  /*58c0*/  @!UP0 UMOV UR9, UR43 ;  /* 0x0000002b00098c82 */ /* 0x000fe20008000000 */
[----:B------:R-:W-:Y:S02]  /*58d0*/  @!UP0 UMOV UR10, UR7 ;  /* 0x00000007000a8c82 */ /* 0x000fe40008000000 */
[----:B------:R-:W-:Y:S11]  /*58e0*/  @!P2 R2UR UR5, R15 ;  /* 0x000000000f05a2ca */ /* 0x000ff600000e0000 */
[----:B------:R-:W-:Y:S02]  /*58f0*/  @!UPT UIADD3 URZ, UPT, UPT, URZ, URZ, URZ ;  /* 0x000000fffffff290 */ /* 0x000fe4000fffe0ff */
[----:B------:R1:W-:Y:S01]  /*5900*/  @!UP0 UTMALDG.5D.IM2COL [UR8], [UR4], UR6 ;  /* 0x00000008040083b4 */ /* 0x0003e20008060006 */
[----:B------:R-:W-:Y:S05]  /*5910*/  VOTEU.ALL UP0, P2 ;  /* 0x0000000000ff7886 */ /* 0x000fea0001000000 */
[----:B-1----:R-:W-:Y:S01]  /*5920*/  @!UP0 UMOV UR8, UR17 ;  /* 0x0000001100088c82 */ /* 0x002fe20008000000 */
[----:B------:R-:W-:Y:S01]  /*5930*/  @!UP0 UMOV UR9, UR43 ;  /* 0x0000002b00098c82 */ /* 0x000fe20008000000 */
[----:B------:R-:W-:Y:S02]  /*5940*/  @!UP0 UMOV UR10, UR16 ;  /* 0x00000010000a8c82 */ /* 0x000fe40008000000 */
[----:B------:R1:W-:Y:S01]  /*5950*/  @!UP0 UTMALDG.5D.IM2COL [UR8], [UR4], UR6 ;  /* 0x00000008040083b4 */ /* 0x0003e20008060006 */
[----:B------:R2:W-:Y:S01]  /*5960*/  @!P2 SYNCS.ARRIVE.TRANS64.RED.A0TR RZ, [UR42+0xc0], R0 ;  /* 0x0000c000ffffa9a7 */ /* 0x0005e2000830042a */
[----:B------:R-:W-:Y:S01]  /*5970*/  SYNCS.ARRIVE.TRANS64.RED.A1T0 RZ, [UR66], RZ ;  /* 0x000000ffffff79a7 */ /* 0x000fe20008100442 */
[----:B--2---:R-:W-:Y:S01]  /*5980*/  @!P2 IMAD.MOV.U32 R0, RZ, 0x20, RZ ;  /* 0x00000020ff00a824 */ /* 0x004fe200078e00ff */
[----:B------:R-:W2:Y:S03]  /*5990*/  SYNCS.PHASECHK.TRANS64.TRYWAIT P1, [UR42+0xe8], R9 ;  /* 0x0000e809ff0075a7 */ /* 0x000ea6000802112a */
[----:B------:R-:W-:Y:S01]  /*59a0*/  @!P2 IMAD.MOV.U32 R0, RZ, 0x400, R0 ;  /* 0x00000400ff00a824 */ /* 0x000fe200078e0000 */
[----:B-12---:R-:W-:Y:S06]  /*59b0*/  @!P1 BRA `(.L_x_95) ;  /* 0x0000004c008c9947 */ /* 0x006fec0003800000 */
.L_x_198:
[----:B------:R-:W-:Y:S01]  /*59c0*/  @!P2 R2UR UR4, R0 ;  /* 0x000000000004a2ca */ /* 0x000fe200000e0000 */
[----:B------:R-:W-:Y:S01]  /*59d0*/  VOTEU.ALL UP0, P2 ;  /* 0x0000000000ff7886 */ /* 0x000fe20001000000 */
[----:B-1----:R-:W-:Y:S01]  /*59e0*/  @!P2 IADD3 R2, P1, PT, R12, 0x680, RZ ;  /* 0x000006800c02a810 */ /* 0x002fe20007f3e0ff */
[----:B------:R-:W-:Y:S01]  /*59f0*/  UMOV UR35, UR11 ;  /* 0x0000000b00237c82 */ /* 0x000fe20008000000 */
[----:B------:R-:W-:Y:S01]  /*5a00*/  UMOV UR36, UR12 ;  /* 0x0000000c00247c82 */ /* 0x000fe20008000000 */
[----:B------:R-:W-:Y:S01]  /*5a10*/  UMOV UR37, UR13 ;  /* 0x0000000d00257c82 */ /* 0x000fe20008000000 */
[----:B------:R-:W-:Y:S01]  /*5a20*/  @!P2 R2UR UR5, R2 ;  /* 0x000000000205a2ca */ /* 0x000fe200000e0000 */
[----:B------:R-:W-:Y:S01]  /*5a30*/  @!P2 IMAD.X R0, RZ, RZ, R13, P1 ;  /* 0x000000ffff00a224 */ /* 0x000fe200008e060d */
[----:B------:R-:W-:Y:S02]  /*5a40*/  @!UP0 UIADD3 UR34, UPT, UPT, UR7, 0x10, URZ ;  /* 0x0000001007228890 */ /* 0x000fe4000fffe0ff */
[----:B------:R-:W-:Y:S02]  /*5a50*/  @!UP0 UIADD3 UR32, UPT, UPT, UR42, 0x2200, URZ ;  /* 0x000022002a208890 */ /* 0x000fe4000fffe0ff */
[----:B------:R-:W-:Y:S02]  /*5a60*/  @!UP0 UIADD3 UR10, UPT, UPT, UR7, 0x50, URZ ;  /* 0x00000050070a8890 */ /* 0x000fe4000fffe0ff */
[----:B------:R-:W-:Y:S01]  /*5a70*/  @!UP0 UPRMT UR6, UR4, 0x5410, URZ ;  /* 0x0000541004068896 */ /* 0x000fe200080000ff */
[----:B------:R-:W-:Y:S01]  /*5a80*/  @!P2 R2UR UR4, R0 ;  /* 0x000000000004a2ca */ /* 0x000fe200000e0000 */
[----:B------:R-:W-:Y:S01]  /*5a90*/  @!UP0 UIADD3 UR8, UPT, UPT, UR42, 0x3200, URZ ;  /* 0x000032002a088890 */ /* 0x000fe2000fffe0ff */
[----:B------:R-:W-:Y:S01]  /*5aa0*/  @!P2 IMAD.MOV.U32 R0, RZ, RZ, 0x2000 ;  /* 0x00002000ff00a424 */ /* 0x000fe200078e00ff */
[----:B------:R-:W-:Y:S01]  /*5ab0*/  VOTEU.ALL UP0, P2 ;  /* 0x0000000000ff7886 */ /* 0x000fe20001000000 */
[----:B------:R-:W-:Y:S01]  /*5ac0*/  IMAD.U32 R14, RZ, RZ, UR5 ;  /* 0x00000005ff0e7e24 */ /* 0x000fe2000f8e00ff */
[----:B------:R-:W-:Y:S01]  /*5ad0*/  UMOV UR38, UR14 ;  /* 0x0000000e00267c82 */ /* 0x000fe20008000000 */
[----:B------:R-:W-:Y:S07]  /*5ae0*/  UMOV UR9, UR33 ;  /* 0x0000002100097c82 */ /* 0x000fee0008000000 */
[----:B------:R-:W-:Y:S01]  /*5af0*/  IMAD.U32 R15, RZ, RZ, UR4 ;  /* 0x00000004ff0f7e24 */ /* 0x000fe2000f8e00ff */
[----:B------:R-:W-:Y:S04]  /*5b00*/  @!P2 R2UR UR4, R14 ;  /* 0x000000000e04a2ca */ /* 0x000fe800000e0000 */
[----:B------:R-:W-:Y:S11]  /*5b10*/  @!P2 R2UR UR5, R15 ;  /* 0x000000000f05a2ca */ /* 0x000ff600000e0000 */
[----:B------:R-:W-:Y:S02]  /*5b20*/  @!UPT UIADD3 URZ, UPT, UPT, URZ, URZ, URZ ;  /* 0x000000fffffff290 */ /* 0x000fe4000fffe0ff */
[----:B------:R1:W-:Y:S01]  /*5b30*/  @!UP0 UTMALDG.5D.IM2COL [UR32], [UR4], UR6 ;  /* 0x00000020040083b4 */ /* 0x0003e20008060006 */
[----:B------:R-:W-:Y:S05]  /*5b40*/  VOTEU.ALL UP0, P2 ;  /* 0x0000000000ff7886 */ /* 0x000fea0001000000 */
[----:B------:R1:W-:Y:S01]  /*5b50*/  @!UP0 UTMALDG.5D.IM2COL [UR8], [UR4], UR6 ;  /* 0x00000008040083b4 */ /* 0x0003e20008060006 */
[----:B------:R2:W-:Y:S01]  /*5b60*/  @!P2 SYNCS.ARRIVE.TRANS64.RED.A0TR RZ, [UR42+0xc8], R0 ;  /* 0x0000c800ffffa9a7 */ /* 0x0005e2000830042a */
[----:B------:R-:W-:Y:S01]  /*5b70*/  SYNCS.ARRIVE.TRANS64.RED.A1T0 RZ, [UR65], RZ ;  /* 0x000000ffffff79a7 */ /* 0x000fe20008100441 */
[----:B--2---:R-:W-:Y:S01]  /*5b80*/  @!P2 IMAD.MOV.U32 R0, RZ, 0x20, RZ ;  /* 0x00000020ff00a824 */ /* 0x004fe200078e00ff */
[----:B------:R-:W2:Y:S03]  /*5b90*/  SYNCS.PHASECHK.TRANS64.TRYWAIT P1, [UR42+0xf0], R9 ;  /* 0x0000f009ff0075a7 */ /* 0x000ea6000802112a */
[----:B------:R-:W-:Y:S01]  /*5ba0*/  @!P2 IMAD.MOV.U32 R0, RZ, 0x400, R0 ;  /* 0x00000400ff00a824 */ /* 0x000fe200078e0000 */
[----:B-12---:R-:W-:Y:S06]  /*5bb0*/  @!P1 BRA `(.L_x_96) ;  /* 0x0000004c00249947 */ /* 0x006fec0003800000 */
.L_x_200:
        /* <DEDUP_REMOVED lines=8> */
[----:B------:R-:W-:Y:S01]  /*5c40*/  @!UP0 UIADD3 UR26, UPT, UPT, UR7, 0x20, URZ ;  /* 0x00000020071a8890 */ /* 0x000fe2000fffe0ff */
[----:B------:R-:W-:Y:S01]  /*5c50*/  @P0 SHF.R.U32.HI R4, RZ, 0x10, R5 ;  /* 0x00000010ff040819 */ /* 0x000fe20000011605 */
[----:B------:R-:W-:Y:S02]  /*5c60*/  @!UP0 UIADD3 UR24, UPT, UPT, UR42, 0x4200, URZ ;  /* 0x000042002a188890 */ /* 0x000fe4000fffe0ff */
[----:B------:R-:W-:Y:S01]  /*5c70*/  @!UP0 UIADD3 UR10, UPT, UPT, UR7, 0x60, URZ ;  /* 0x00000060070a8890 */ /* 0x000fe2000fffe0ff */
[----:B------:R-:W-:Y:S01]  /*5c80*/  @P0 R2UR UR48, R4 ;  /* 0x00000000043002ca */ /* 0x000fe200000e0000 */
        /* <DEDUP_REMOVED lines=17> */
[----:B------:R-:W2:Y:S02]  /*5da0*/  SYNCS.PHASECHK.TRANS64.TRYWAIT P1, [UR42+0xf8], R9 ;  /* 0x0000f809ff0075a7 */ /* 0x000ea4000802112a */
[----:B-12---:R-:W-:Y:S05]  /*5db0*/  @!P1 BRA `(.L_x_97) ;  /* 0x0000004800bc9947 */ /* 0x006fea0003800000 */
.L_x_202:
[----:B------:R-:W-:Y:S01]  /*5dc0*/  UPLOP3.LUT UP2, UPT, UPT, UPT, UPT, 0x80, 0x8 ;  /* 0x000000000008789c */ /* 0x000fe20003f4f070 */
[----:B-1----:R-:W-:Y:S01]  /*5dd0*/  @!P2 IMAD.MOV.U32 R0, RZ, 0x20, RZ ;  /* 0x00000020ff00a824 */ /* 0x002fe200078e00ff */
[----:B------:R-:W-:Y:S01]  /*5de0*/  @!P2 IADD3 R2, P0, PT, R12, 0x680, RZ ;  /* 0x000006800c02a810 */ /* 0x000fe20007f1e0ff */
[----:B------:R-:W-:Y:S01]  /*5df0*/  UMOV UR19, UR11 ;  /* 0x0000000b00137c82 */ /* 0x000fe20008000000 */
[----:B------:R-:W-:Y:S01]  /*5e00*/  VOTEU.ALL UP0, P2 ;  /* 0x0000000000ff7886 */ /* 0x000fe20001000000 */
[----:B------:R-:W-:Y:S01]  /*5e10*/  @!P2 IMAD.MOV.U32 R0, RZ, 0x400, R0 ;  /* 0x00000400ff00a824 */ /* 0x000fe200078e0000 */
[----:B------:R-:W-:Y:S01]  /*5e20*/  @!P2 R2UR UR5, R2 ;  /* 0x000000000205a2ca */ /* 0x000fe200000e0000 */
[----:B------:R-:W-:Y:S01]  /*5e30*/  UMOV UR20, UR12 ;  /* 0x0000000c00147c82 */ /* 0x000fe20008000000 */
[----:B------:R-:W-:Y:S01]  /*5e40*/  UMOV UR21, UR13 ;  /* 0x0000000d00157c82 */ /* 0x000fe20008000000 */
[----:B------:R-:W-:Y:S01]  /*5e50*/  @!UP0 UIADD3 UR18, UPT, UPT, UR7, 0x30, URZ ;  /* 0x0000003007128890 */ /* 0x000fe2000fffe0ff */
[----:B------:R-:W-:Y:S01]  /*5e60*/  @!P2 R2UR UR4, R0 ;  /* 0x000000000004a2ca */ /* 0x000fe200000e0000 */
[----:B------:R-:W-:Y:S01]  /*5e70*/  @!P2 IMAD.X R0, RZ, RZ, R13, P0 ;  /* 0x000000ffff00a224 */ /* 0x000fe200000e060d */
[----:B------:R-:W-:Y:S01]  /*5e80*/  @!UP0 UIADD3 UR16, UPT, UPT, UR42, 0x6200, URZ ;  /* 0x000062002a108890 */ /* 0x000fe2000fffe0ff */
[----:B------:R-:W-:Y:S01]  /*5e90*/  R2UR UR26, R64 ;  /* 0x00000000401a72ca */ /* 0x000fe200000e0000 */
[----:B------:R-:W-:Y:S01]  /*5ea0*/  @!UP0 UIADD3 UR17, UPT, UPT, UR42, 0xd8, URZ ;  /* 0x000000d82a118890 */ /* 0x000fe2000fffe0ff */
[----:B------:R-:W-:Y:S01]  /*5eb0*/  R2UR UR24, R65 ;  /* 0x00000000411872ca */ /* 0x000fe200000e0000 */
[----:B------:R-:W-:Y:S01]  /*5ec0*/  @!UP0 UIADD3 UR10, UPT, UPT, UR7, 0x70, URZ ;  /* 0x00000070070a8890 */ /* 0x000fe2000fffe0ff */
[----:B------:R-:W-:Y:S01]  /*5ed0*/  LOP3.LUT R10, R10, 0x1, RZ, 0x3c, !PT ;  /* 0x000000010a0a7812 */ /* 0x000fe200078e3cff */
[----:B------:R-:W-:Y:S01]  /*5ee0*/  @!UP0 UIADD3 UR8, UPT, UPT, UR42, 0x7200, URZ ;  /* 0x000072002a088890 */ /* 0x000fe2000fffe0ff */
[----:B------:R-:W-:Y:S01]  /*5ef0*/  IMAD.U32 R4, RZ, RZ, UR5 ;  /* 0x00000005ff047e24 */ /* 0x000fe2000f8e00ff */
[----:B------:R-:W-:Y:S01]  /*5f00*/  UMOV UR22, UR14 ;  /* 0x0000000e00167c82 */ /* 0x000fe20008000000 */
[----:B------:R-:W-:Y:S01]  /*5f10*/  UMOV UR9, UR17 ;  /* 0x0000001100097c82 */ /* 0x000fe20008000000 */
[----:B------:R-:W-:Y:S01]  /*5f20*/  LOP3.LUT R8, R8, 0x1, RZ, 0x3c, !PT ;  /* 0x0000000108087812 */ /* 0x000fe200078e3cff */
[----:B------:R-:W-:Y:S01]  /*5f30*/  @!UP0 UPRMT UR6, UR4, 0x5410, URZ ;  /* 0x0000541004068896 */ /* 0x000fe200080000ff */
[----:B------:R-:W-:Y:S01]  /*5f40*/  @!P2 R2UR UR4, R0 ;  /* 0x000000000004a2ca */ /* 0x000fe200000e0000 */
[----:B------:R-:W-:Y:S03]  /*5f50*/  VOTEU.ALL UP0, P2 ;  /* 0x0000000000ff7886 */ /* 0x000fe60001000000 */
[----:B------:R-:W-:Y:S09]  /*5f60*/  UIADD3 UR45, UPT, UPT, UR23, UR24, URZ ;  /* 0x00000018172d7290 */ /* 0x000ff2000fffe0ff */
        /* <DEDUP_REMOVED lines=9> */
[----:B-1----:R-:W-:Y:S01]  /*6000*/  UIADD3 UR19, UPT, UPT, UR15, UR26, URZ ;  /* 0x0000001a0f137290 */ /* 0x002fe2000fffe0ff */
[----:B------:R-:W-:Y:S11]  /*6010*/  BRA.U UP3, `(.L_x_98) ;  /* 0xffffffed03987547 */ /* 0x000ff6000b83ffff */
[----:B--2---:R-:W-:-:S04]  /*6020*/  SHF.L.U32 R3, R10, 0x1f, RZ ;  /* 0x0000001f0a037819 */ /* 0x004fc800000006ff */
[----:B------:R-:W1:Y:S02]  /*6030*/  SYNCS.PHASECHK.TRANS64.TRYWAIT P0, [UR42+0xe0], R3 ;  /* 0x0000e003ff0075a7 */ /* 0x000e64000800112a */
[----:B-1----:R-:W-:Y:S05]  /*6040*/  @!P0 BRA `(.L_x_99) ;  /* 0x0000004800308947 */ /* 0x002fea0003800000 */
.L_x_204:
[----:B------:R-:W2:Y:S02]  /*6050*/  SYNCS.PHASECHK.TRANS64.TRYWAIT P0, [UR42+0xe8], R3 ;  /* 0x0000e803ff0075a7 */ /* 0x000ea4000800112a */
[----:B--2---:R-:W-:Y:S05]  /*6060*/  @!P0 BRA `(.L_x_100) ;  /* 0x0000004800408947 */ /* 0x004fea0003800000 */
.L_x_206:
[----:B------:R-:W2:Y:S02]  /*6070*/  SYNCS.PHASECHK.TRANS64.TRYWAIT P0, [UR42+0xf0], R3 ;  /* 0x0000f003ff0075a7 */ /* 0x000ea4000800112a */
[----:B--2---:R-:W-:Y:S05]  /*6080*/  @!P0 BRA `(.L_x_101) ;  /* 0x0000004800508947 */ /* 0x004fea0003800000 */
.L_x_208:
[----:B-1----:R-:W-:-:S07]  /*6090*/  MOV R0, UR42 ;  /* 0x0000002a00007c02 */ /* 0x002fce0008000f00 */
.L_x_102:
[----:B-1----:R-:W-:-:S04]  /*60a0*/  SHF.L.U32 R3, R10, 0x1f, RZ ;  /* 0x0000001f0a037819 */ /* 0x002fc800000006ff */
[----:B------:R1:W2:Y:S03]  /*60b0*/  SYNCS.PHASECHK.TRANS64.TRYWAIT P0, [R0+URZ+0xf8], R3 ;  /* 0x0000f803000075a7 */ /* 0x0002a600080011ff */
[----:B--2---:R-:W-:Y:S05]  /*60c0*/  @!P0 NANOSLEEP.SYNCS 0x989680 ;  /* 0x009896800000895d */ /* 0x004fea0003900000 */
[----:B------:R-:W2:Y:S02]  /*60d0*/  @!P0 SYNCS.PHASECHK.TRANS64 P0, [R0+URZ+0xf8], R3 ;  /* 0x0000f803000085a7 */ /* 0x000ea400080010ff */
[----:B--2---:R-:W-:Y:S05]  /*60e0*/  @P0 EXIT ;  /* 0x000000000000094d */ /* 0x004fea0003800000 */
[----:B------:R-:W-:Y:S05]  /*60f0*/  BRA `(.L_x_102) ;  /* 0xfffffffc00e87947 */ /* 0x000fea000383ffff */
.L_x_87:
[----:B------:R-:W-:-:S06]  /*6100*/  UISETP.GE.AND UP0, UPT, UR18, 0x4, UPT ;  /* 0x000000041200788c */ /* 0x000fcc000bf06270 */
[----:B------:R-:W-:-:S13]  /*6110*/  PLOP3.LUT P0, PT, PT, PT, UP0, 0x80, 0x8 ;  /* 0x000000000008781c */ /* 0x000fda0003f0f008 */
[----:B-1----:R-:W-:Y:S05]  /*6120*/  @!P0 EXIT ;  /* 0x000000000000894d */ /* 0x002fea0003800000 */
[----:B------:R-:W1:Y:S08]  /*6130*/  S2UR UR4, SR_CgaCtaId ;  /* 0x00000000000479c3 */ /* 0x000e700000008800 */
[----:B------:R-:W-:Y:S01]  /*6140*/  BAR.SYNC.DEFER_BLOCKING 0x6, 0xa0 ;  /* 0x0182800000007b1d */ /* 0x000fe20000010000 */
[C---:B------:R-:W-:Y:S01]  /*6150*/  IMAD.SHL.U32 R0, R74.reuse, 0x10, RZ ;  /* 0x000000104a007824 */ /* 0x040fe200078e00ff */
[C---:B------:R-:W-:Y:S01]  /*6160*/  SHF.L.U32 R23, R74.reuse, 0x10, RZ ;  /* 0x000000104a177819 */ /* 0x040fe200000006ff */
[C---:B------:R-:W-:Y:S01]  /*6170*/  IMAD.SHL.U32 R3, R63.reuse, 0x200, RZ ;  /* 0x000002003f037824 */ /* 0x040fe200078e00ff */
[C---:B------:R-:W-:Y:S01]  /*6180*/  LOP3.LUT R75, R74.reuse, 0x60, RZ, 0xc0, !PT ;  /* 0x000000604a4b7812 */ /* 0x040fe200078ec0ff */
[----:B------:R-:W-:Y:S01]  /*6190*/  IMAD.SHL.U32 R5, R74, 0x2, RZ ;  /* 0x000000024a057824 */ /* 0x000fe200078e00ff */
[----:B------:R-:W-:Y:S01]  /*61a0*/  UMOV UR44, 0x400 ;  /* 0x00000400002c7882 */ /* 0x000fe20000000000 */
[C---:B------:R-:W-:Y:S01]  /*61b0*/  LOP3.LUT R4, R0.reuse, 0x590, RZ, 0xc0, !PT ;  /* 0x0000059000047812 */ /* 0x040fe200078ec0ff */
[----:B------:R-:W2:Y:S01]  /*61c0*/  LDC.64 R60, c[0x0][0x9b0] ;  /* 0x00026c00ff3c7b82 */ /* 0x000ea20000000a00 */
[----:B------:R-:W-:Y:S01]  /*61d0*/  LOP3.LUT R0, R0, 0x60, RZ, 0xc0, !PT ;  /* 0x0000006000007812 */ /* 0x000fe200078ec0ff */
[----:B------:R-:W3:Y:S01]  /*61e0*/  LDCU.128 UR8, c[0x0][0xb80] ;  /* 0x00017000ff0877ac */ /* 0x000ee20008000c00 */
[----:B------:R-:W-:Y:S01]  /*61f0*/  LOP3.LUT R4, R4, 0x200, R3, 0xf8, !PT ;  /* 0x0000020004047812 */ /* 0x000fe200078ef803 */
[----:B------:R-:W-:Y:S01]  /*6200*/  HFMA2 R70, -RZ, RZ, 0, 5.9604644775390625e-08 ;  /* 0x00000001ff467431 */ /* 0x000fe200000001ff */
[----:B------:R-:W-:Y:S01]  /*6210*/  LOP3.LUT R5, R0, 0xc, R5, 0xf8, !PT ;  /* 0x0000000c00057812 */ /* 0x000fe200078ef805 */
[----:B------:R-:W-:Y:S01]  /*6220*/  IMAD.SHL.U32 R0, R63, 0x200000, RZ ;  /* 0x002000003f007824 */ /* 0x000fe200078e00ff */
[C---:B------:R-:W-:Y:S01]  /*6230*/  LOP3.LUT R72, R74.reuse, 0x2, RZ, 0xc0, !PT ;  /* 0x000000024a487812 */ /* 0x040fe200078ec0ff */
[----:B------:R-:W4:Y:S01]  /*6240*/  LDC.64 R42, c[0x0][0x9a8] ;  /* 0x00026a00ff2a7b82 */ /* 0x000f220000000a00 */
[----:B------:R-:W-:Y:S01]  /*6250*/  LOP3.LUT R74, R74, 0x4, RZ, 0xc0, !PT ;  /* 0x000000044a4a7812 */ /* 0x000fe200078ec0ff */
[----:B------:R-:W-:Y:S01]  /*6260*/  IMAD.MOV.U32 R22, RZ, RZ, RZ ;  /* 0x000000ffff167224 */ /* 0x000fe200078e00ff */
[----:B------:R-:W-:-:S02]  /*6270*/  LOP3.LUT R0, R0, 0x200000, RZ, 0xc0, !PT ;  /* 0x0020000000007812 */ /* 0x000fc400078ec0ff */
[----:B------:R-:W-:Y:S01]  /*6280*/  CS2R R68, SRZ ;  /* 0x0000000000447805 */ /* 0x000fe2000001ff00 */
[----:B------:R-:W2:Y:S01]  /*6290*/  LDCU UR57, c[0x0][0x370] ;  /* 0x00006e00ff3977ac */ /* 0x000ea20008000800 */
[----:B------:R-:W-:Y:S01]  /*62a0*/  LOP3.LUT R23, R0, 0x400000, R23, 0xf8, !PT ;  /* 0x0040000000177812 */ /* 0x000fe200078ef817 */
[----:B-1----:R-:W-:Y:S01]  /*62b0*/  ULEA UR44, UR4, UR44, 0x18 ;  /* 0x0000002c042c7291 */ /* 0x002fe2000f8ec0ff */
[----:B------:R-:W-:Y:S01]  /*62c0*/  LOP3.LUT R0, R4, R5, RZ, 0xfc, !PT ;  /* 0x0000000504007212 */ /* 0x000fe200078efcff */
[----:B------:R-:W1:Y:S01]  /*62d0*/  LDCU.64 UR62, c[0x0][0x348] ;  /* 0x00006900ff3e77ac */ /* 0x000e620008000a00 */
[----:B---3--:R-:W-:Y:S01]  /*62e0*/  IMAD.U32 R79, RZ, RZ, UR8 ;  /* 0x00000008ff4f7e24 */ /* 0x008fe2000f8e00ff */
[----:B------:R-:W-:Y:S01]  /*62f0*/  MOV R77, UR10 ;  /* 0x0000000a004d7c02 */ /* 0x000fe20008000f00 */
[----:B------:R-:W-:Y:S01]  /*6300*/  IMAD.U32 R78, RZ, RZ, UR9 ;  /* 0x00000009ff4e7e24 */ /* 0x000fe2000f8e00ff */
[----:B------:R-:W-:Y:S01]  /*6310*/  UIADD3 UR4, UPT, UPT, UR44, 0x200, URZ ;  /* 0x000002002c047890 */ /* 0x000fe2000fffe0ff */
[----:B------:R-:W-:Y:S01]  /*6320*/  IMAD.U32 R76, RZ, RZ, UR11 ;  /* 0x0000000bff4c7e24 */ /* 0x000fe2000f8e00ff */
[----:B------:R-:W3:Y:S01]  /*6330*/  LDCU UR42, c[0x0][0xc0c] ;  /* 0x00018180ff2a77ac */ /* 0x000ee20008000800 */
[----:B------:R-:W1:Y:S03]  /*6340*/  LDS R2, [UR44+0x160] ;  /* 0x0001602cff027984 */ /* 0x000e660008000800 */
[----:B------:R-:W-:Y:S01]  /*6350*/  IMAD.U32 R67, RZ, RZ, UR4 ;  /* 0x00000004ff437e24 */ /* 0x000fe2000f8e00ff */
[----:B------:R-:W1:Y:S03]  /*6360*/  LDCU UR38, c[0x0][0xc30] ;  /* 0x00018600ff2677ac */ /* 0x000e660008000800 */
[----:B------:R-:W-:Y:S01]  /*6370*/  IMAD R73, R0, 0x4, R67 ;  /* 0x0000000400497824 */ /* 0x000fe200078e0243 */
[----:B------:R-:W1:Y:S03]  /*6380*/  LDCU.64 UR50, c[0x0][0x988] ;  /* 0x00013100ff3277ac */ /* 0x000e660008000a00 */
[--C-:B------:R-:W-:Y:S01]  /*6390*/  IMAD R72, R72, -0x10, R73.reuse ;  /* 0xfffffff048487824 */ /* 0x100fe200078e0249 */
[----:B------:R-:W1:Y:S01]  /*63a0*/  LDCU.64 UR40, c[0x0][0xc28] ;  /* 0x00018500ff2877ac */ /* 0x000e620008000a00 */
[----:B------:R-:W-:Y:S01]  /*63b0*/  IMAD R71, R74, -0x10, R73 ;  /* 0xfffffff04a477824 */ /* 0x000fe200078e0249 */
[----:B------:R-:W1:Y:S01]  /*63c0*/  LDCU.64 UR60, c[0x0][0x990] ;  /* 0x00013200ff3c77ac */ /* 0x000e620008000a00 */
[----:B------:R-:W1:Y:S01]  /*63d0*/  LDCU.128 UR52, c[0x0][0xc10] ;  /* 0x00018200ff3477ac */ /* 0x000e620008000c00 */
[----:B------:R-:W1:Y:S01]  /*63e0*/  LDCU UR56, c[0x0][0x374] ;  /* 0x00006e80ff3877ac */ /* 0x000e620008000800 */
[----:B------:R-:W-:Y:S01]  /*63f0*/  UMOV UR49, URZ ;  /* 0x000000ff00317c82 */ /* 0x000fe20008000000 */
[----:B------:R-:W-:Y:S01]  /*6400*/  UMOV UR47, URZ ;  /* 0x000000ff002f7c82 */ /* 0x000fe20008000000 */
[C---:B-1----:R-:W-:Y:S01]  /*6410*/  VIADD R3, R2.reuse, 0x40 ;  /* 0x0000004002037836 */ /* 0x042fe20000000000 */
[----:B------:R-:W-:-:S04]  /*6420*/  LOP3.LUT R2, R2, 0xffff, RZ, 0xc0, !PT ;  /* 0x0000ffff02027812 */ /* 0x000fc800078ec0ff */
[----:B------:R-:W-:-:S05]  /*6430*/  LOP3.LUT R3, R3, 0xffff, RZ, 0xc0, !PT ;  /* 0x0000ffff03037812 */ /* 0x000fca00078ec0ff */
[----:B--234-:R1:W-:Y:S02]  /*6440*/  STL.64 [R1], R2 ;  /* 0x0000000201007387 */ /* 0x01c3e40000100a00 */
.L_x_146:
[----:B-1----:R-:W-:Y:S04]  /*6450*/  SHF.L.U32 R3, R68, 0x1f, RZ ;  /* 0x0000001f44037819 */ /* 0x002fe800000006ff */
[----:B------:R-:W1:Y:S02]  /*6460*/  SYNCS.PHASECHK.TRANS64.TRYWAIT P0, [UR44+0x110], R3 ;  /* 0x00011003ff0075a7 */ /* 0x000e64000800112c */
[----:B-1-3--:R-:W-:Y:S05]  /*6470*/  @!P0 BRA `(.L_x_103) ;  /* 0x00000044006c8947 */ /* 0x00afea0003800000 */
.L_x_210:
[----:B------:R-:W-:Y:S01]  /*6480*/  LEA R2, R22, UR43, 0x2 ;  /* 0x0000002b16027c11 */ /* 0x000fe2000f8e10ff */
        /* <DEDUP_REMOVED lines=9> */
[----:B------:R-:W-:Y:S09]  /*6520*/  UPRMT UR4, URZ, 0x654, UR4 ;  /* 0x00000654ff047896 */ /* 0x000ff20008000004 */
[----:B---3--:R-:W-:Y:S01]  /*6530*/  SYNCS.ARRIVE.TRANS64.RED.A1T0 RZ, [UR4], RZ ;  /* 0x000000ffffff79a7 */ /* 0x008fe20008100404 */
[----:B------:R-:W5:Y:S01]  /*6540*/  LDL R2, [R2] ;  /* 0x0000000002027983 */ /* 0x000f620000100800 */
[----:B--2---:R-:W-:Y:S11]  /*6550*/  LOP3.LUT P0, RZ, R6, 0x1, RZ, 0xc0, !PT ;  /* 0x0000000106ff7812 */ /* 0x004ff6000780c0ff */
[----:B------:R-:W-:Y:S02]  /*6560*/  @!UPT UIADD3 URZ, UPT, UPT, URZ, URZ, URZ ;  /* 0x000000fffffff290 */ /* 0x000fe4000fffe0ff */
[----:B------:R-:W-:Y:S01]  /*6570*/  VOTEU.ANY UP1, P0 ;  /* 0x0000000000ff7886 */ /* 0x000fe20000020100 */
[----:B------:R-:W-:Y:S01]  /*6580*/  PLOP3.LUT P0, PT, PT, PT, UP1, 0x80, 0x8 ;  /* 0x000000000008781c */ /* 0x000fe20003f0f018 */
[----:B------:R-:W-:Y:S11]  /*6590*/  UP2UR UR58, UPR, URZ, 0x2 ;  /* 0x00000002ff3a7883 */ /* 0x000ff60008000000 */
[----:B------:R-:W-:Y:S01]  /*65a0*/  @!UPT UIADD3 URZ, UPT, UPT, URZ, URZ, URZ ;  /* 0x000000fffffff290 */ /* 0x000fe2000fffe0ff */
[----:B-1----:R-:W-:Y:S02]  /*65b0*/  @P0 MOV R3, R4 ;  /* 0x0000000400030202 */ /* 0x002fe40000000f00 */
[----:B------:R-:W-:Y:S02]  /*65c0*/  @P0 LOP3.LUT R0, R5, 0xffff, RZ, 0xc0, !PT ;  /* 0x0000ffff05000812 */ /* 0x000fe400078ec0ff */
[----:B------:R-:W-:Y:S02]  /*65d0*/  @P0 R2UR UR5, R3 ;  /* 0x00000000030502ca */ /* 0x000fe400000e0000 */
[----:B------:R-:W-:Y:S11]  /*65e0*/  @P0 R2UR UR4, R0 ;  /* 0x00000000000402ca */ /* 0x000ff600000e0000 */
[----:B------:R-:W-:Y:S02]  /*65f0*/  @UP1 UMOV UR37, UR5 ;  /* 0x0000000500251c82 */ /* 0x000fe40008000000 */
[----:B------:R-:W-:Y:S01]  /*6600*/  @UP1 UMOV UR36, UR4 ;  /* 0x0000000400241c82 */ /* 0x000fe20008000000 */
[----:B------:R-:W-:Y:S05]  /*6610*/  BRA.U !UP0, `(.L_x_104) ;  /* 0x0000000108cc7547 */ /* 0x000fea000b800000 */
[----:B------:R-:W1:Y:S01]  /*6620*/  LDCU UR9, c[0x0][0xc20] ;  /* 0x00018400ff0977ac */ /* 0x000e620008000800 */
[----:B------:R-:W-:Y:S02]  /*6630*/  UIMAD.WIDE.U32 UR4, UR56, UR55, URZ ;  /* 0x00000037380472a5 */ /* 0x000fe4000f8e00ff */
[----:B------:R-:W-:Y:S02]  /*6640*/  UIMAD.WIDE.U32 UR6, UR57, UR52, URZ ;  /* 0x00000034390672a5 */ /* 0x000fe4000f8e00ff */
[----:B------:R-:W-:Y:S02]  /*6650*/  UIMAD.WIDE.U32 UR10, UR36, UR55, URZ ;  /* 0x00000037240a72a5 */ /* 0x000fe4000f8e00ff */
[----:B------:R-:W-:Y:S02]  /*6660*/  UISETP.NE.AND UP0, UPT, UR54, 0x1, UPT ;  /* 0x000000013600788c */ /* 0x000fe4000bf05270 */
[----:B------:R-:W-:Y:S02]  /*6670*/  UISETP.NE.AND UP1, UPT, UR42, 0x1, UPT ;  /* 0x000000012a00788c */ /* 0x000fe4000bf25270 */
[----:B------:R-:W-:Y:S02]  /*6680*/  UISETP.NE.AND UP2, UPT, UR39, 0x1, UPT ;  /* 0x000000012700788c */ /* 0x000fe4000bf45270 */
[----:B------:R-:W-:Y:S01]  /*6690*/  UIMAD.WIDE.U32 UR12, UR37, UR52, URZ ;  /* 0x00000034250c72a5 */ /* 0x000fe2000f8e00ff */
[----:B------:R-:W-:Y:S01]  /*66a0*/  UMOV UR4, UR5 ;  /* 0x0000000500047c82 */ /* 0x000fe20008000000 */
[----:B------:R-:W-:Y:S01]  /*66b0*/  UMOV UR6, UR11 ;  /* 0x0000000b00067c82 */ /* 0x000fe20008000000 */
[----:B-1----:R-:W-:Y:S03]  /*66c0*/  USHF.R.U32.HI UR8, URZ, UR9, UR4 ;  /* 0x00000009ff087299 */ /* 0x002fe60008011604 */
[----:B------:R-:W-:Y:S02]  /*66d0*/  UMOV UR4, UR7 ;  /* 0x0000000700047c82 */ /* 0x000fe40008000000 */
[----:B------:R-:W-:Y:S02]  /*66e0*/  USHF.R.U32.HI UR5, URZ, UR53, UR4 ;  /* 0x00000035ff057299 */ /* 0x000fe40008011604 */
[----:B------:R-:W-:Y:S02]  /*66f0*/  USEL UR4, UR56, UR8, !UP0 ;  /* 0x0000000838047287 */ /* 0x000fe4000c000000 */
[----:B------:R-:W-:Y:S02]  /*6700*/  USHF.R.U32.HI UR8, URZ, UR9, UR6 ;  /* 0x00000009ff087299 */ /* 0x000fe40008011606 */
[----:B------:R-:W-:Y:S02]  /*6710*/  UIMAD.WIDE.U32 UR6, UR4, UR40, URZ ;  /* 0x00000028040672a5 */ /* 0x000fe4000f8e00ff */
[----:B------:R-:W-:Y:S02]  /*6720*/  USEL UR9, UR57, UR5, !UP1 ;  /* 0x0000000539097287 */ /* 0x000fe4000c800000 */
[----:B------:R-:W-:Y:S02]  /*6730*/  USEL UR8, UR36, UR8, !UP0 ;  /* 0x0000000824087287 */ /* 0x000fe4000c000000 */
[----:B------:R-:W-:Y:S01]  /*6740*/  UIMAD.WIDE.U32 UR10, UR9, UR40, URZ ;  /* 0x00000028090a72a5 */ /* 0x000fe2000f8e00ff */
[----:B------:R-:W-:Y:S01]  /*6750*/  UMOV UR6, UR7 ;  /* 0x0000000700067c82 */ /* 0x000fe20008000000 */
[----:B------:R-:W-:Y:S01]  /*6760*/  UMOV UR5, UR13 ;  /* 0x0000000d00057c82 */ /* 0x000fe20008000000 */
[----:B------:R-:W-:Y:S02]  /*6770*/  @UP2 USHF.R.U32.HI UR4, URZ, UR41, UR6 ;  /* 0x00000029ff042299 */ /* 0x000fe40008011606 */
[----:B------:R-:W-:Y:S02]  /*6780*/  USHF.R.U32.HI UR5, URZ, UR53, UR5 ;  /* 0x00000035ff057299 */ /* 0x000fe40008011605 */
[----:B------:R-:W-:Y:S02]  /*6790*/  UIMAD UR4, UR39, UR4, URZ ;  /* 0x00000004270472a4 */ /* 0x000fe4000f8e02ff */
[----:B------:R-:W-:Y:S02]  /*67a0*/  USEL UR5, UR37, UR5, !UP1 ;  /* 0x0000000525057287 */ /* 0x000fe4000c800000 */
[----:B------:R-:W-:Y:S01]  /*67b0*/  UISETP.GE.AND UP0, UPT, UR8, UR4, UPT ;  /* 0x000000040800728c */ /* 0x000fe2000bf06270 */
[----:B------:R-:W-:Y:S01]  /*67c0*/  UMOV UR6, UR11 ;  /* 0x0000000b00067c82 */ /* 0x000fe20008000000 */
[----:B------:R-:W-:Y:S02]  /*67d0*/  UIMAD.WIDE.U32 UR10, UR8, UR40, URZ ;  /* 0x00000028080a72a5 */ /* 0x000fe4000f8e00ff */
[----:B------:R-:W-:Y:S04]  /*67e0*/  @UP2 USHF.R.U32.HI UR9, URZ, UR41, UR6 ;  /* 0x00000029ff092299 */ /* 0x000fe80008011606 */
[----:B------:R-:W-:Y:S01]  /*67f0*/  UIMAD UR6, UR39, UR9, URZ ;  /* 0x00000009270672a4 */ /* 0x000fe2000f8e02ff */
[----:B------:R-:W-:Y:S03]  /*6800*/  UMOV UR4, UR11 ;  /* 0x0000000b00047c82 */ /* 0x000fe60008000000 */
[----:B------:R-:W-:Y:S02]  /*6810*/  UISETP.GE.OR UP0, UPT, UR5, UR6, UP0 ;  /* 0x000000060500728c */ /* 0x000fe40008706670 */
[----:B------:R-:W-:Y:S02]  /*6820*/  USHF.R.U32.HI UR4, URZ, UR41, UR4 ;  /* 0x00000029ff047299 */ /* 0x000fe40008011604 */
[----:B------:R-:W-:Y:S02]  /*6830*/  UIMAD.WIDE.U32 UR6, UR5, UR40, URZ ;  /* 0x00000028050672a5 */ /* 0x000fe4000f8e00ff */
[----:B------:R-:W-:Y:S02]  /*6840*/  USEL UR11, UR8, UR4, !UP2 ;  /* 0x00000004080b7287 */ /* 0x000fe4000d000000 */
[----:B------:R-:W-:Y:S02]  /*6850*/  UIADD3 UR6, UPT, UPT, -UR5, URZ, URZ ;  /* 0x000000ff05067290 */ /* 0x000fe4000fffe1ff */
[----:B------:R-:W-:Y:S02]  /*6860*/  UIADD3 UR10, UPT, UPT, -UR11, URZ, URZ ;  /* 0x000000ff0b0a7290 */ /* 0x000fe4000fffe1ff */
[----:B------:R-:W-:Y:S02]  /*6870*/  UIMAD UR6, UR42, UR6, UR37 ;  /* 0x000000062a0672a4 */ /* 0x000fe4000f8e0225 */
[----:B------:R-:W-:Y:S01]  /*6880*/  UIMAD UR10, UR39, UR10, UR8 ;  /* 0x0000000a270a72a4 */ /* 0x000fe2000f8e0208 */
[----:B------:R-:W-:Y:S01]  /*6890*/  @!UP0 UMOV UR4, UR7 ;  /* 0x0000000700048c82 */ /* 0x000fe20008000000 */
[----:B------:R-:W-:Y:S02]  /*68a0*/  UIADD3 UR7, UPT, UPT, -UR8, URZ, URZ ;  /* 0x000000ff08077290 */ /* 0x000fe4000fffe1ff */
[----:B------:R-:W-:Y:S04]  /*68b0*/  @!UP0 USHF.R.U32.HI UR4, URZ, UR41, UR4 ;  /* 0x00000029ff048299 */ /* 0x000fe80008011604 */
[----:B------:R-:W-:Y:S04]  /*68c0*/  @!UP0 USEL UR4, UR5, UR4, !UP2 ;  /* 0x0000000405048287 */ /* 0x000fe8000d000000 */
[----:B------:R-:W-:Y:S02]  /*68d0*/  @!UP0 UIMAD UR9, UR9, UR10, UR4 ;  /* 0x0000000a090982a4 */ /* 0x000fe4000f8e0204 */
[----:B------:R-:W-:Y:S02]  /*68e0*/  @!UP0 UIADD3 UR10, UPT, UPT, UR11, -UR4, URZ ;  /* 0x800000040b0a8290 */ /* 0x000fe4000fffe0ff */
[----:B------:R-:W-:Y:S02]  /*68f0*/  UIMAD UR4, UR54, UR7, UR36 ;  /* 0x00000007360472a4 */ /* 0x000fe4000f8e0224 */
[----:B------:R-:W-:Y:S03]  /*6900*/  @!UP0 UIMAD UR8, UR10, UR39, UR5 ;  /* 0x000000270a0882a4 */ /* 0x000fe6000f8e0205 */
[----:B------:R-:W-:Y:S02]  /*6910*/  @!UP0 UMOV UR5, UR9 ;  /* 0x0000000900058c82 */ /* 0x000fe40008000000 */
[----:B------:R-:W-:Y:S02]  /*6920*/  UIMAD UR37, UR5, UR42, UR6 ;  /* 0x0000002a052572a4 */ /* 0x000fe4000f8e0206 */
[----:B------:R-:W-:Y:S11]  /*6930*/  UIMAD UR36, UR8, UR54, UR4 ;  /* 0x00000036082472a4 */ /* 0x000ff6000f8e0204 */
[----:B------:R-:W-:Y:S01]  /*6940*/  @!UPT UIADD3 URZ, UPT, UPT, URZ, URZ, URZ ;  /* 0x000000fffffff290 */ /* 0x000fe2000fffe0ff */
.L_x_104:
[----:B------:R-:W-:Y:S01]  /*6950*/  UISETP.NE.AND UP0, UPT, UR38, 0x1, UPT ;  /* 0x000000012600788c */ /* 0x000fe2000bf05270 */
[----:B------:R-:W-:Y:S01]  /*6960*/  @P0 SHF.R.U32.HI R4, RZ, 0x10, R5 ;  /* 0x00000010ff040819 */ /* 0x000fe20000011605 */
[----:B------:R-:W-:Y:S01]  /*6970*/  USHF.L.U32 UR46, UR19, 0x7, URZ ;  /* 0x00000007132e7899 */ /* 0x000fe200080006ff */
[----:B------:R-:W-:Y:S02]  /*6980*/  BSSY.RECONVERGENT B6, `(.L_x_105) ;  /* 0x0000034000067945 */ /* 0x000fe40003800200 */
[----:B------:R-:W-:Y:S02]  /*6990*/  @P0 R2UR UR59, R4 ;  /* 0x00000000043b02ca */ /* 0x000fe400000e0000 */
[----:B------:R-:W-:Y:S04]  /*69a0*/  LOP3.LUT P0, RZ, R67, 0x1b0, RZ, 0xc0, !PT ;  /* 0x000001b043ff7812 */ /* 0x000fe8000780c0ff */
[----:B------:R-:W1:Y:S01]  /*69b0*/  @!UP0 LDCU.128 UR12, c[0x0][0xc10] ;  /* 0x00018200ff0c87ac */ /* 0x000e620008000c00 */
[----:B------:R-:W2:Y:S01]  /*69c0*/  @!UP0 LDCU UR5, c[0x0][0xc0c] ;  /* 0x00018180ff0587ac */ /* 0x000ea20008000800 */
[----:B------:R-:W3:Y:S01]  /*69d0*/  @!UP0 LDCU UR10, c[0x0][0xc20] ;  /* 0x00018400ff0a87ac */ /* 0x000ee20008000800 */
[----:B-1----:R-:W-:Y:S02]  /*69e0*/  UIMAD.WIDE.U32 UR8, UR37, UR12, URZ ;  /* 0x0000000c250872a5 */ /* 0x002fe4000f8e00ff */
[----:B------:R-:W-:Y:S02]  /*69f0*/  UIMAD.WIDE.U32 UR6, UR36, UR15, URZ ;  /* 0x0000000f240672a5 */ /* 0x000fe4000f8e00ff */
[----:B------:R-:W-:Y:S03]  /*6a00*/  @!UP0 UISETP.NE.AND UP1, UPT, UR14, 0x1, UPT ;  /* 0x000000010e00888c */ /* 0x000fe6000bf25270 */
[----:B------:R-:W-:Y:S01]  /*6a10*/  @!UP0 UMOV UR4, UR9 ;  /* 0x0000000900048c82 */ /* 0x000fe20008000000 */
[----:B--2---:R-:W-:Y:S02]  /*6a20*/  @!UP0 UISETP.NE.AND UP2, UPT, UR5, 0x1, UPT ;  /* 0x000000010500888c */ /* 0x004fe4000bf45270 */
[----:B------:R-:W-:Y:S01]  /*6a30*/  @!UP0 USHF.R.U32.HI UR4, URZ, UR13, UR4 ;  /* 0x0000000dff048299 */ /* 0x000fe20008011604 */
[----:B------:R-:W-:Y:S02]  /*6a40*/  @!UP0 UMOV UR6, UR7 ;  /* 0x0000000700068c82 */ /* 0x000fe40008000000 */
[----:B---3--:R-:W-:Y:S02]  /*6a50*/  @!UP0 USHF.R.U32.HI UR6, URZ, UR10, UR6 ;  /* 0x0000000aff068299 */ /* 0x008fe40008011606 */
[----:B------:R-:W-:Y:S02]  /*6a60*/  @!UP0 USEL UR7, UR37, UR4, !UP2 ;  /* 0x0000000425078287 */ /* 0x000fe4000d000000 */
[----:B------:R-:W-:Y:S04]  /*6a70*/  @!UP0 USEL UR6, UR36, UR6, !UP1 ;  /* 0x0000000624068287 */ /* 0x000fe8000c800000 */
[----:B------:R-:W-:Y:S02]  /*6a80*/  @!UP0 UIADD3 UR4, UPT, UPT, -UR7, UR6, URZ ;  /* 0x0000000607048290 */ /* 0x000fe4000fffe1ff */
[----:B------:R-:W-:Y:S02]  /*6a90*/  @!UP0 UIADD3 UR6, UPT, UPT, UR7, -UR6, URZ ;  /* 0x8000000607068290 */ /* 0x000fe4000fffe0ff */
[----:B------:R-:W-:Y:S02]  /*6aa0*/  @!UP0 UIMAD UR37, UR4, UR5, UR37 ;  /* 0x00000005042582a4 */ /* 0x000fe4000f8e0225 */
[----:B------:R-:W-:Y:S01]  /*6ab0*/  @!UP0 UIMAD UR36, UR6, UR14, UR36 ;  /* 0x0000000e062482a4 */ /* 0x000fe2000f8e0224 */
[----:B------:R-:W-:Y:S11]  /*6ac0*/  @!P0 BRA `(.L_x_106) ;  /* 0x00000000007c8947 */ /* 0x000ff60003800000 */
[----:B------:R-:W1:Y:S01]  /*6ad0*/  LDCU.64 UR8, c[0x4][0x80] ;  /* 0x01001000ff0877ac */ /* 0x000e620008000a00 */
[----:B------:R-:W-:Y:S01]  /*6ae0*/  MOV R16, 0x0 ;  /* 0x0000000000107802 */ /* 0x000fe20000000f00 */
[----:B------:R-:W-:Y:S02]  /*6af0*/  HFMA2 R12, -RZ, RZ, 0, 5.9604644775390625e-08 ;  /* 0x00000001ff0c7431 */ /* 0x000fe400000001ff */
[----:B------:R-:W-:Y:S01]  /*6b00*/  IMAD.MOV.U32 R8, RZ, RZ, 0x70 ;  /* 0x00000070ff087424 */ /* 0x000fe200078e00ff */
[----:B------:R2:W3:Y:S01]  /*6b10*/  LDC.64 R14, c[0x4][R16] ;  /* 0x01000000100e7b82 */ /* 0x0004e20000000a00 */
[----:B------:R-:W4:Y:S01]  /*6b20*/  LDCU.64 UR6, c[0x4][0x88] ;  /* 0x01001100ff0677ac */ /* 0x000f220008000a00 */
[----:B------:R-:W-:Y:S01]  /*6b30*/  IMAD.MOV.U32 R13, RZ, RZ, RZ ;  /* 0x000000ffff0d7224 */ /* 0x000fe200078e00ff */
[----:B------:R-:W2:Y:S01]  /*6b40*/  LDCU.64 UR4, c[0x4][0x8] ;  /* 0x01000100ff0477ac */ /* 0x000ea20008000a00 */
[----:B-1----:R-:W-:Y:S01]  /*6b50*/  MOV R5, UR9 ;  /* 0x0000000900057c02 */ /* 0x002fe20008000f00 */
[----:B------:R-:W-:Y:S01]  /*6b60*/  IMAD.U32 R4, RZ, RZ, UR8 ;  /* 0x00000008ff047e24 */ /* 0x000fe2000f8e00ff */
[----:B----4-:R-:W-:Y:S01]  /*6b70*/  MOV R7, UR7 ;  /* 0x0000000700077c02 */ /* 0x010fe20008000f00 */
[----:B------:R-:W-:Y:S01]  /*6b80*/  IMAD.U32 R6, RZ, RZ, UR6 ;  /* 0x00000006ff067e24 */ /* 0x000fe2000f8e00ff */
[----:B--2---:R-:W-:Y:S01]  /*6b90*/  MOV R11, UR5 ;  /* 0x00000005000b7c02 */ /* 0x004fe20008000f00 */
[----:B------:R-:W-:Y:S02]  /*6ba0*/  IMAD.U32 R10, RZ, RZ, UR4 ;  /* 0x00000004ff0a7e24 */ /* 0x000fe4000f8e00ff */
[----:B------:R-:W-:Y:S07]  /*6bb0*/  LEPC R20, `(.L_x_107) ;  /* 0x000000001014794e */ /* 0x000fee0000000000 */
[----:B---3-5:R-:W-:Y:S05]  /*6bc0*/  CALL.ABS.NOINC R14 ;  /* 0x000000000e007343 */ /* 0x028fea0003c00000 */
.L_x_107:
[----:B------:R-:W1:Y:S01]  /*6bd0*/  LDCU.64 UR8, c[0x4][0x80] ;  /* 0x01001000ff0877ac */ /* 0x000e620008000a00 */
[----:B------:R-:W2:Y:S01]  /*6be0*/  LDC.64 R16, c[0x4][R16] ;  /* 0x0100000010107b82 */ /* 0x000ea20000000a00 */
[----:B------:R-:W-:Y:S02]  /*6bf0*/  HFMA2 R12, -RZ, RZ, 0, 5.9604644775390625e-08 ;  /* 0x00000001ff0c7431 */ /* 0x000fe400000001ff */
[----:B------:R-:W-:Y:S02]  /*6c00*/  IMAD.MOV.U32 R8, RZ, RZ, 0x70 ;  /* 0x00000070ff087424 */ /* 0x000fe400078e00ff */
[----:B------:R-:W-:Y:S01]  /*6c10*/  IMAD.MOV.U32 R13, RZ, RZ, RZ ;  /* 0x000000ffff0d7224 */ /* 0x000fe200078e00ff */
[----:B------:R-:W3:Y:S01]  /*6c20*/  LDCU.64 UR6, c[0x4][0x88] ;  /* 0x01001100ff0677ac */ /* 0x000ee20008000a00 */
[----:B------:R-:W4:Y:S01]  /*6c30*/  LDCU.64 UR4, c[0x4][0x8] ;  /* 0x01000100ff0477ac */ /* 0x000f220008000a00 */
[----:B-1----:R-:W-:Y:S02]  /*6c40*/  MOV R4, UR8 ;  /* 0x0000000800047c02 */ /* 0x002fe40008000f00 */
[----:B------:R-:W-:Y:S02]  /*6c50*/  MOV R5, UR9 ;  /* 0x0000000900057c02 */ /* 0x000fe40008000f00 */
[----:B---3--:R-:W-:Y:S01]  /*6c60*/  MOV R7, UR7 ;  /* 0x0000000700077c02 */ /* 0x008fe20008000f00 */
[----:B------:R-:W-:Y:S01]  /*6c70*/  IMAD.U32 R6, RZ, RZ, UR6 ;  /* 0x00000006ff067e24 */ /* 0x000fe2000f8e00ff */
[----:B----4-:R-:W-:Y:S01]  /*6c80*/  MOV R11, UR5 ;  /* 0x00000005000b7c02 */ /* 0x010fe20008000f00 */
[----:B------:R-:W-:Y:S02]  /*6c90*/  IMAD.U32 R10, RZ, RZ, UR4 ;  /* 0x00000004ff0a7e24 */ /* 0x000fe4000f8e00ff */
[----:B------:R-:W-:Y:S07]  /*6ca0*/  LEPC R20, `(.L_x_106) ;  /* 0x000000001014794e */ /* 0x000fee0000000000 */
[----:B--2---:R-:W-:Y:S05]  /*6cb0*/  CALL.ABS.NOINC R16 ;  /* 0x0000000010007343 */ /* 0x004fea0003c00000 */
.L_x_106:
[----:B------:R-:W-:Y:S05]  /*6cc0*/  BSYNC.RECONVERGENT B6 ;  /* 0x0000000000067941 */ /* 0x000fea0003800200 */
.L_x_105:
[----:B------:R-:W-:Y:S01]  /*6cd0*/  R2UR UR4, R66 ;  /* 0x00000000420472ca */ /* 0x000fe200000e0000 */
[----:B------:R-:W-:Y:S01]  /*6ce0*/  UISETP.NE.U32.AND UP0, UPT, UR60, URZ, UPT ;  /* 0x000000ff3c00728c */ /* 0x000fe2000bf05070 */
[----:B------:R-:W-:Y:S02]  /*6cf0*/  ISETP.NE.U32.AND P4, PT, R60, RZ, PT ;  /* 0x000000ff3c00720c */ /* 0x000fe40003f85070 */
[----:B------:R-:W-:Y:S01]  /*6d00*/  ISETP.NE.U32.AND P2, PT, RZ, UR50, PT ;  /* 0x00000032ff007c0c */ /* 0x000fe2000bf45070 */
[----:B------:R-:W-:Y:S01]  /*6d10*/  UISETP.NE.AND.EX UP1, UPT, UR61, URZ, UPT, UP0 ;  /* 0x000000ff3d00728c */ /* 0x000fe2000bf25300 */
[----:B------:R-:W-:Y:S01]  /*6d20*/  ISETP.NE.AND.EX P4, PT, R61, RZ, PT, P4 ;  /* 0x000000ff3d00720c */ /* 0x000fe20003f85340 */
[----:B------:R-:W-:Y:S01]  /*6d30*/  UPLOP3.LUT UP0, UPT, UPT, UPT, UPT, 0x40, 0x4 ;  /* 0x000000000004789c */ /* 0x000fe20003f0e870 */
[----:B------:R-:W-:Y:S05]  /*6d40*/  ISETP.NE.AND.EX P2, PT, RZ, UR51, PT, P2 ;  /* 0x00000033ff007c0c */ /* 0x000fea000bf45320 */
[----:B------:R-:W-:Y:S06]  /*6d50*/  UISETP.NE.AND UP2, UPT, UR4, URZ, UPT ;  /* 0x000000ff0400728c */ /* 0x000fec000bf45270 */
[----:B------:R-:W-:Y:S05]  /*6d60*/  PLOP3.LUT P1, PT, PT, PT, UP2, 0x80, 0x8 ;  /* 0x000000000008781c */ /* 0x000fea0003f2f028 */
[----:B------:R-:W-:Y:S06]  /*6d70*/  @UP2 UPLOP3.LUT UP0, UPT, UPT, UPT, UP1, 0x80, 0x8 ;  /* 0x000000000008289c */ /* 0x000fec0003f0f010 */
[----:B------:R-:W-:Y:S01]  /*6d80*/  PLOP3.LUT P0, PT, PT, PT, UP0, 0x80, 0x8 ;  /* 0x000000000008781c */ /* 0x000fe20003f0f008 */
[----:B------:R-:W-:Y:S01]  /*6d90*/  @!UPT UIADD3 URZ, UPT, UPT, URZ, URZ, URZ ;  /* 0x000000fffffff290 */ /* 0x000fe2000fffe0ff */
[----:B------:R-:W-:Y:S11]  /*6da0*/  BRA.U !UP1, `(.L_x_108) ;  /* 0x00000001093c7547 */ /* 0x000ff6000b800000 */
[----:B------:R-:W-:Y:S01]  /*6db0*/  UISETP.NE.U32.AND UP0, UPT, UR50, URZ, UPT ;  /* 0x000000ff3200728c */ /* 0x000fe2000bf05070 */
[----:B------:R-:W-:Y:S01]  /*6dc0*/  HFMA2 R0, -RZ, RZ, 0, 5.9604644775390625e-08 ;  /* 0x00000001ff007431 */ /* 0x000fe200000001ff */
[----:B------:R-:W1:Y:S01]  /*6dd0*/  LDCU.64 UR8, c[0x0][0x358] ;  /* 0x00006b00ff0877ac */ /* 0x000e620008000a00 */
[----:B------:R-:W-:Y:S01]  /*6de0*/  IMAD.MOV.U32 R62, RZ, RZ, 0x1 ;  /* 0x00000001ff3e7424 */ /* 0x000fe200078e00ff */
[----:B------:R-:W-:Y:S06]  /*6df0*/  UISETP.NE.AND.EX UP0, UPT, UR51, URZ, UPT, UP0 ;  /* 0x000000ff3300728c */ /* 0x000fec000bf05300 */
        /* <DEDUP_REMOVED lines=9> */
[----:B-12---:R-:W-:Y:S02]  /*6e90*/  @!P3 IMAD.U32 R27, RZ, RZ, UR4 ;  /* 0x00000004ff1bbe24 */ /* 0x006fe4000f8e00ff */
.L_x_108:
[----:B------:R-:W-:Y:S05]  /*6ea0*/  @!P4 BRA `(.L_x_109) ;  /* 0x000000000024c947 */ /* 0x000fea0003800000 */
[----:B------:R-:W-:Y:S01]  /*6eb0*/  ISETP.NE.U32.AND P3, PT, R42, RZ, PT ;  /* 0x000000ff2a00720c */ /* 0x000fe20003f65070 */
[----:B------:R-:W1:Y:S03]  /*6ec0*/  LDCU.64 UR4, c[0x0][0x358] ;  /* 0x00006b00ff0477ac */ /* 0x000e660008000a00 */
[----:B------:R-:W-:Y:S11]  /*6ed0*/  ISETP.NE.AND.EX P3, PT, R43, RZ, PT, P3 ;  /* 0x000000ff2b00720c */ /* 0x000ff60003f65330 */
[----:B------:R-:W-:Y:S02]  /*6ee0*/  @!UPT UIADD3 URZ, UPT, UPT, URZ, URZ, URZ ;  /* 0x000000fffffff290 */ /* 0x000fe4000fffe0ff */
[----:B------:R-:W2:Y:S01]  /*6ef0*/  @P3 LDC.64 R4, c[0x0][0x9a8] ;  /* 0x00026a00ff043b82 */ /* 0x000ea20000000a00 */
[----:B------:R-:W-:Y:S04]  /*6f00*/  @P3 IMAD R0, R60, UR48, RZ ;  /* 0x000000303c003c24 */ /* 0x000fe8000f8e02ff */
[----:B--2---:R-:W-:Y:S05]  /*6f10*/  @P3 IMAD.WIDE R4, R0, 0x4, R4 ;  /* 0x0000000400043825 */ /* 0x004fea00078e0204 */
[----:B-1---5:R1:W5:Y:S02]  /*6f20*/  @P3 LDG.E R24, desc[UR4][R4.64] ;  /* 0x0000000404183981 */ /* 0x022364000c1e1900 */
[----:B-1----:R-:W2:Y:S02]  /*6f30*/  @!P3 LDC R24, c[0x0][0x9a0] ;  /* 0x00026800ff18bb82 */ /* 0x002ea40000000800 */
.L_x_109:
[----:B-----5:R-:W-:Y:S01]  /*6f40*/  FSETP.NEU.AND P3, PT, R27, RZ, PT ;  /* 0x000000ff1b00720b */ /* 0x020fe20003f6d000 */
[----:B------:R-:W1:Y:S01]  /*6f50*/  LDCU.128 UR12, c[0x0][0xb90] ;  /* 0x00017200ff0c77ac */ /* 0x000e620008000c00 */
[----:B------:R-:W-:Y:S01]  /*6f60*/  SEL R3, RZ, 0xffffffff, P2 ;  /* 0xffffffffff037807 */ /* 0x000fe20001000000 */
[----:B------:R-:W-:Y:S01]  /*6f70*/  BSSY B1, `(.L_x_110) ;  /* 0x0000057000017945 */ /* 0x000fe20003800000 */
[----:B------:R-:W-:Y:S01]  /*6f80*/  @P1 LOP3.LUT P2, RZ, R62, 0xff, RZ, 0xc0, !PT ;  /* 0x000000ff3eff1812 */ /* 0x000fe2000784c0ff */
[----:B------:R-:W-:Y:S01]  /*6f90*/  IMAD.MOV.U32 R89, RZ, RZ, 0x1 ;  /* 0x00000001ff597424 */ /* 0x000fe200078e00ff */
[----:B------:R-:W-:Y:S01]  /*6fa0*/  @P1 SEL R4, RZ, 0xffffffff, P3 ;  /* 0xffffffffff041807 */ /* 0x000fe20001800000 */
[----:B------:R-:W-:Y:S01]  /*6fb0*/  IMAD.IADD R25, R23, 0x1, R2 ;  /* 0x0000000117197824 */ /* 0x000fe200078e0202 */
[----:B------:R-:W-:Y:S01]  /*6fc0*/  LOP3.LUT R70, R70, 0x1, RZ, 0x3c, !PT ;  /* 0x0000000146467812 */ /* 0x000fe200078e3cff */
[----:B------:R-:W3:Y:S01]  /*6fd0*/  LDCU UR11, c[0x0][0xba0] ;  /* 0x00017400ff0b77ac */ /* 0x000ee20008000800 */
[----:B------:R-:W-:Y:S01]  /*6fe0*/  @P0 SEL R4, R3, R4, !P2 ;  /* 0x0000000403040207 */ /* 0x000fe20005000000 */
[----:B------:R-:W-:Y:S01]  /*6ff0*/  IMAD R86, R74, -0x10, R72 ;  /* 0xfffffff04a567824 */ /* 0x000fe200078e0248 */
[----:B------:R-:W-:Y:S01]  /*7000*/  LEA R87, R22, UR44, 0x3 ;  /* 0x0000002c16577c11 */ /* 0x000fe2000f8e18ff */
[----:B------:R-:W-:Y:S01]  /*7010*/  USHF.L.U32 UR8, UR45, 0x6, URZ ;  /* 0x000000062d087899 */ /* 0x000fe200080006ff */
[----:B------:R-:W-:Y:S01]  /*7020*/  @P1 LOP3.LUT R4, R4, 0x1, RZ, 0xc0, !PT ;  /* 0x0000000104041812 */ /* 0x000fe200078ec0ff */
[----:B------:R-:W-:Y:S01]  /*7030*/  IMAD.MOV.U32 R88, RZ, RZ, RZ ;  /* 0x000000ffff587224 */ /* 0x000fe200078e00ff */
[----:B------:R-:W-:Y:S02]  /*7040*/  SHF.L.U32 R0, R69, 0x1f, RZ ;  /* 0x0000001f45007819 */ /* 0x000fe400000006ff */
[----:B------:R-:W-:Y:S02]  /*7050*/  CS2R R46, SRZ ;  /* 0x00000000002e7805 */ /* 0x000fe4000001ff00 */
[----:B------:R-:W-:Y:S01]  /*7060*/  ISETP.NE.U32.OR P5, PT, R4, 0x1, !P1 ;  /* 0x000000010400780c */ /* 0x000fe20004fa5470 */
[----:B------:R-:W-:Y:S01]  /*7070*/  IMAD.U32 R83, RZ, RZ, UR8 ;  /* 0x00000008ff537e24 */ /* 0x000fe2000f8e00ff */
[----:B------:R-:W-:Y:S02]  /*7080*/  R2UR UR4, R78 ;  /* 0x000000004e0472ca */ /* 0x000fe400000e0000 */
[----:B------:R-:W-:Y:S02]  /*7090*/  CS2R R44, SRZ ;  /* 0x00000000002c7805 */ /* 0x000fe4000001ff00 */
[----:B------:R-:W-:Y:S02]  /*70a0*/  R2UR UR6, R77 ;  /* 0x000000004d0672ca */ /* 0x000fe400000e0000 */
[----:B------:R-:W-:Y:S02]  /*70b0*/  CS2R R50, SRZ ;  /* 0x0000000000327805 */ /* 0x000fe4000001ff00 */
[----:B------:R-:W-:Y:S02]  /*70c0*/  R2UR UR10, R79 ;  /* 0x000000004f0a72ca */ /* 0x000fe400000e0000 */
[----:B------:R-:W-:Y:S02]  /*70d0*/  CS2R R48, SRZ ;  /* 0x0000000000307805 */ /* 0x000fe4000001ff00 */
[----:B------:R-:W-:Y:S02]  /*70e0*/  R2UR UR9, R76 ;  /* 0x000000004c0972ca */ /* 0x000fe400000e0000 */
[----:B------:R-:W-:Y:S02]  /*70f0*/  CS2R R54, SRZ ;  /* 0x0000000000367805 */ /* 0x000fe4000001ff00 */
[----:B------:R-:W-:Y:S02]  /*7100*/  PLOP3.LUT P2, PT, PT, PT, UP1, 0x80, 0x8 ;  /* 0x000000000008781c */ /* 0x000fe40003f4f018 */
[----:B------:R-:W-:Y:S02]  /*7110*/  CS2R R52, SRZ ;  /* 0x0000000000347805 */ /* 0x000fe4000001ff00 */
[----:B------:R-:W-:Y:S02]  /*7120*/  LOP3.LUT P4, R84, R62, 0xff, RZ, 0xc0, !PT ;  /* 0x000000ff3e547812 */ /* 0x000fe4000788c0ff */
[----:B------:R-:W-:Y:S02]  /*7130*/  CS2R R58, SRZ ;  /* 0x00000000003a7805 */ /* 0x000fe4000001ff00 */
[----:B------:R-:W-:Y:S01]  /*7140*/  @P5 SHF.L.U32 R7, R70, 0x1f, RZ ;  /* 0x0000001f46075819 */ /* 0x000fe200000006ff */
[----:B------:R-:W-:Y:S01]  /*7150*/  UIMAD.WIDE.U32 UR4, UR8, UR4, URZ ;  /* 0x00000004080472a5 */ /* 0x000fe2000f8e00ff */
[----:B------:R-:W-:Y:S02]  /*7160*/  SEL R4, RZ, 0xffffffff, P3 ;  /* 0xffffffffff047807 */ /* 0x000fe40001800000 */
[----:B------:R-:W-:Y:S01]  /*7170*/  CS2R R56, SRZ ;  /* 0x0000000000387805 */ /* 0x000fe2000001ff00 */
[----:B------:R-:W4:Y:S01]  /*7180*/  @P5 SYNCS.PHASECHK.TRANS64.TRYWAIT P1, [UR44+0xc0], R7 ;  /* 0x0000c007ff0055a7 */ /* 0x000f22000802112c */
[----:B------:R-:W-:Y:S01]  /*7190*/  UISETP.NE.AND UP0, UPT, UR10, 0x1, UPT ;  /* 0x000000010a00788c */ /* 0x000fe2000bf05270 */
[----:B------:R-:W-:Y:S01]  /*71a0*/  P2R R85, PR, RZ, 0x20 ;  /* 0x00000020ff557803 */ /* 0x000fe20000000000 */
[----:B------:R-:W-:Y:S01]  /*71b0*/  USHF.R.U32.HI UR5, URZ, UR6, UR5 ;  /* 0x00000006ff057299 */ /* 0x000fe20008011605 */
[----:B------:R-:W-:Y:S03]  /*71c0*/  @P2 SEL R4, R3, R4, !P4 ;  /* 0x0000000403042207 */ /* 0x000fe60006000000 */
[----:B------:R-:W-:Y:S02]  /*71d0*/  USEL UR5, UR8, UR5, !UP0 ;  /* 0x0000000508057287 */ /* 0x000fe4000c000000 */
[----:B------:R-:W-:Y:S01]  /*71e0*/  UISETP.NE.AND UP0, UPT, UR9, 0x1, UPT ;  /* 0x000000010900788c */ /* 0x000fe2000bf05270 */
[----:B------:R-:W-:Y:S03]  /*71f0*/  LOP3.LUT R4, R4, 0x1, RZ, 0xc0, !PT ;  /* 0x0000000104047812 */ /* 0x000fe600078ec0ff */
[----:B------:R-:W-:Y:S02]  /*7200*/  IMAD R6, RZ, RZ, -UR5 ;  /* 0x80000005ff067e24 */ /* 0x000fe4000f8e02ff */
[----:B------:R-:W-:Y:S01]  /*7210*/  IMAD.U32 R82, RZ, RZ, UR5 ;  /* 0x00000005ff527e24 */ /* 0x000fe2000f8e00ff */
[----:B------:R2:W2:Y:S01]  /*7220*/  SYNCS.PHASECHK.TRANS64.TRYWAIT P0, [R87+URZ+0x120], R0 ;  /* 0x00012000570075a7 */ /* 0x0004a200080011ff */
[----:B-1----:R-:W-:Y:S01]  /*7230*/  UIMAD.WIDE.U32 UR6, UR5, UR12, URZ ;  /* 0x0000000c050672a5 */ /* 0x002fe2000f8e00ff */
[----:B------:R-:W-:Y:S06]  /*7240*/  IMAD R83, R6, UR10, R83 ;  /* 0x0000000a06537c24 */ /* 0x000fec000f8e0253 */
[----:B------:R-:W-:Y:S02]  /*7250*/  UMOV UR4, UR7 ;  /* 0x0000000700047c82 */ /* 0x000fe40008000000 */
[----:B------:R-:W-:Y:S04]  /*7260*/  USHF.R.U32.HI UR4, URZ, UR13, UR4 ;  /* 0x0000000dff047299 */ /* 0x000fe80008011604 */
[----:B------:R-:W-:Y:S02]  /*7270*/  USEL UR4, UR5, UR4, !UP0 ;  /* 0x0000000405047287 */ /* 0x000fe4000c000000 */
[----:B------:R-:W-:Y:S02]  /*7280*/  UISETP.NE.AND UP0, UPT, UR14, 0x1, UPT ;  /* 0x000000010e00788c */ /* 0x000fe4000bf05270 */
[----:B------:R-:W-:Y:S02]  /*7290*/  UIMAD.WIDE.U32 UR6, UR4, UR15, URZ ;  /* 0x0000000f040672a5 */ /* 0x000fe4000f8e00ff */
[----:B------:R-:W-:Y:S02]  /*72a0*/  IMAD.U32 R81, RZ, RZ, UR4 ;  /* 0x00000004ff517e24 */ /* 0x000fe4000f8e00ff */
[----:B------:R-:W-:Y:S01]  /*72b0*/  PLOP3.LUT P2, PT, PT, PT, UP0, 0x80, 0x8 ;  /* 0x000000000008781c */ /* 0x000fe20003f4f008 */
[----:B------:R-:W-:Y:S02]  /*72c0*/  IMAD R5, RZ, RZ, -UR4 ;  /* 0x80000004ff057e24 */ /* 0x000fe4000f8e02ff */
[----:B------:R-:W-:Y:S01]  /*72d0*/  UMOV UR6, UR7 ;  /* 0x0000000700067c82 */ /* 0x000fe20008000000 */
[----:B------:R-:W-:Y:S01]  /*72e0*/  IMAD.U32 R80, RZ, RZ, UR4 ;  /* 0x00000004ff507e24 */ /* 0x000fe2000f8e00ff */
[----:B---3--:R-:W-:Y:S01]  /*72f0*/  USHF.R.U32.HI UR6, URZ, UR11, UR6 ;  /* 0x0000000bff067299 */ /* 0x008fe20008011606 */
[----:B------:R-:W-:Y:S05]  /*7300*/  IMAD R82, R5, UR9, R82 ;  /* 0x0000000905527c24 */ /* 0x000fea000f8e0252 */
[----:B------:R-:W-:Y:S02]  /*7310*/  SEL R81, R81, UR6, !P2 ;  /* 0x0000000651517c07 */ /* 0x000fe4000d000000 */
[----:B------:R-:W-:Y:S03]  /*7320*/  ISETP.NE.U32.AND P2, PT, R4, 0x1, PT ;  /* 0x000000010400780c */ /* 0x000fe60003f45070 */
[----:B------:R-:W-:Y:S01]  /*7330*/  IMAD.MOV R3, RZ, RZ, -R81 ;  /* 0x000000ffff037224 */ /* 0x000fe200078e0a51 */
[----:B------:R-:W-:Y:S03]  /*7340*/  P2R R90, PR, RZ, 0x4 ;  /* 0x00000004ff5a7803 */ /* 0x000fe60000000000 */
[----:B------:R-:W-:Y:S01]  /*7350*/  IMAD R80, R3, UR14, R80 ;  /* 0x0000000e03507c24 */ /* 0x000fe2000f8e0250 */
[----:B----4-:R-:W-:Y:S01]  /*7360*/  @P5 SEL R89, RZ, 0x1, !P1 ;  /* 0x00000001ff595807 */ /* 0x010fe20004800000 */
[----:B------:R-:W-:Y:S06]  /*7370*/  @!P5 BRA `(.L_x_111) ;  /* 0x000000000058d947 */ /* 0x000fec0003800000 */
[----:B------:R-:W-:Y:S01]  /*7380*/  IMAD.MOV.U32 R47, RZ, RZ, RZ ;  /* 0x000000ffff2f7224 */ /* 0x000fe200078e00ff */
[----:B------:R-:W-:Y:S01]  /*7390*/  ISETP.NE.AND P1, PT, R89, RZ, PT ;  /* 0x000000ff5900720c */ /* 0x000fe20003f25270 */
[----:B------:R-:W-:Y:S01]  /*73a0*/  BSSY B0, `(.L_x_112) ;  /* 0x000000c000007945 */ /* 0x000fe20003800000 */
[----:B------:R-:W-:Y:S02]  /*73b0*/  CS2R R58, SRZ ;  /* 0x00000000003a7805 */ /* 0x000fe4000001ff00 */
[----:B------:R-:W-:Y:S02]  /*73c0*/  CS2R R56, SRZ ;  /* 0x0000000000387805 */ /* 0x000fe4000001ff00 */
[----:B------:R-:W-:Y:S02]  /*73d0*/  CS2R R54, SRZ ;  /* 0x0000000000367805 */ /* 0x000fe4000001ff00 */
[----:B------:R-:W-:Y:S02]  /*73e0*/  CS2R R52, SRZ ;  /* 0x0000000000347805 */ /* 0x000fe4000001ff00 */
[----:B------:R-:W-:Y:S02]  /*73f0*/  CS2R R50, SRZ ;  /* 0x0000000000327805 */ /* 0x000fe4000001ff00 */
[----:B------:R-:W-:Y:S02]  /*7400*/  CS2R R48, SRZ ;  /* 0x0000000000307805 */ /* 0x000fe4000001ff00 */
[----:B------:R-:W-:Y:S01]  /*7410*/  CS2R R44, SRZ ;  /* 0x00000000002c7805 */ /* 0x000fe2000001ff00 */
[----:B------:R-:W-:Y:S06]  /*7420*/  @P1 BRA `(.L_x_113) ;  /* 0x00000000000c1947 */ /* 0x000fec0003800000 */
[----:B------:R-:W-:Y:S04]  /*7430*/  SHF.L.U32 R3, R70, 0x1f, RZ ;  /* 0x0000001f46037819 */ /* 0x000fe800000006ff */
[----:B------:R-:W1:Y:S02]  /*7440*/  SYNCS.PHASECHK.TRANS64.TRYWAIT P1, [UR44+0xc0], R3 ;  /* 0x0000c003ff0075a7 */ /* 0x000e64000802112c */
[----:B-1----:R-:W-:Y:S05]  /*7450*/  @!P1 BRA `(.L_x_114) ;  /* 0x00000034008c9947 */ /* 0x002fea0003800000 */
.L_x_113:
[----:B------:R-:W-:Y:S05]  /*7460*/  BSYNC B0 ;  /* 0x0000000000007941 */ /* 0x000fea0003800000 */
.L_x_112:
[----:B------:R-:W-:Y:S01]  /*7470*/  ISETP.NE.AND P1, PT, R90, RZ, PT ;  /* 0x000000ff5a00720c */ /* 0x000fe20003f25270 */
[----:B------:R-:W-:Y:S11]  /*7480*/  HFMA2 R88, -RZ, RZ, 0, 5.9604644775390625e-08 ;  /* 0x00000001ff587431 */ /* 0x000ff600000001ff */
[----:B------:R-:W-:Y:S01]  /*7490*/  @!UPT UIADD3 URZ, UPT, UPT, URZ, URZ, URZ ;  /* 0x000000fffffff290 */ /* 0x000fe2000fffe0ff */
[----:B------:R3:W4:Y:S04]  /*74a0*/  @P1 LDS.128 R56, [R73] ;  /* 0x0000000049381984 */ /* 0x0007280000000c00 */
[----:B------:R3:W1:Y:S04]  /*74b0*/  @P1 LDS.128 R52, [R72+0x10] ;  /* 0x0000100048341984 */ /* 0x0006680000000c00 */
[----:B------:R3:W1:Y:S04]  /*74c0*/  @P1 LDS.128 R48, [R71+0x20] ;  /* 0x0000200047301984 */ /* 0x0006680000000c00 */
[----:B------:R3:W1:Y:S02]  /*74d0*/  @P1 LDS.128 R44, [R86+0x30] ;  /* 0x00003000562c1984 */ /* 0x0006640000000c00 */
.L_x_111:
[----:B------:R-:W-:Y:S05]  /*74e0*/  BSYNC B1 ;  /* 0x0000000000017941 */ /* 0x000fea0003800000 */
.L_x_110:
[----:B-1----:R-:W-:Y:S04]  /*74f0*/  SHF.R.U32.HI R2, RZ, 0x15, R25 ;  /* 0x00000015ff027819 */ /* 0x002fe80000011619 */
[----:B------:R-:W-:Y:S01]  /*7500*/  LOP3.LUT P1, RZ, R2, 0x3, R63, 0x48, !PT ;  /* 0x0000000302ff7812 */ /* 0x000fe2000782483f */
[----:B------:R-:W-:Y:S01]  /*7510*/  @!UPT UIADD3 URZ, UPT, UPT, URZ, URZ, URZ ;  /* 0x000000fffffff290 */ /* 0x000fe2000fffe0ff */
[----:B--2---:R-:W-:Y:S11]  /*7520*/  @P0 BRA `(.L_x_115) ;  /* 0x0000000000080947 */ /* 0x004ff60003800000 */
[----:B------:R-:W1:Y:S02]  /*7530*/  SYNCS.PHASECHK.TRANS64.TRYWAIT P0, [R87+URZ+0x120], R0 ;  /* 0x00012000570075a7 */ /* 0x000e6400080011ff */
[----:B-1----:R-:W-:Y:S05]  /*7540*/  @!P0 BRA `(.L_x_116) ;  /* 0x0000003400688947 */ /* 0x002fea0003800000 */
.L_x_115:
[----:B------:R-:W-:Y:S05]  /*7550*/  @!P1 BRA `(.L_x_117) ;  /* 0x0000000000409947 */ /* 0x000fea0003800000 */
[----:B------:R-:W2:Y:S01]  /*7560*/  LDCU.64 UR8, c[0x4][0x70] ;  /* 0x01000e00ff0877ac */ /* 0x000ea20008000a00 */
[----:B------:R-:W-:Y:S01]  /*7570*/  MOV R3, 0x0 ;  /* 0x0000000000037802 */ /* 0x000fe20000000f00 */
[----:B------:R-:W-:Y:S02]  /*7580*/  HFMA2 R12, -RZ, RZ, 0, 5.9604644775390625e-08 ;  /* 0x00000001ff0c7431 */ /* 0x000fe400000001ff */
[----:B------:R-:W-:Y:S02]  /*7590*/  IMAD.MOV.U32 R8, RZ, RZ, 0x192 ;  /* 0x00000192ff087424 */ /* 0x000fe400078e00ff */
[----:B------:R-:W-:Y:S01]  /*75a0*/  IMAD.MOV.U32 R13, RZ, RZ, RZ ;  /* 0x000000ffff0d7224 */ /* 0x000fe200078e00ff */
[----:B------:R-:W5:Y:S01]  /*75b0*/  LDCU.64 UR6, c[0x4][0x78] ;  /* 0x01000f00ff0677ac */ /* 0x000f620008000a00 */
[----:B------:R-:W1:Y:S01]  /*75c0*/  LDC.64 R2, c[0x4][R3] ;  /* 0x0100000003027b82 */ /* 0x000e620000000a00 */
[----:B------:R-:W3:Y:S01]  /*75d0*/  LDCU.64 UR4, c[0x4][0x10] ;  /* 0x01000200ff0477ac */ /* 0x000ee20008000a00 */
[----:B--2---:R-:W-:Y:S01]  /*75e0*/  MOV R5, UR9 ;  /* 0x0000000900057c02 */ /* 0x004fe20008000f00 */
[----:B------:R-:W-:Y:S01]  /*75f0*/  IMAD.U32 R4, RZ, RZ, UR8 ;  /* 0x00000008ff047e24 */ /* 0x000fe2000f8e00ff */
[----:B-----5:R-:W-:Y:S01]  /*7600*/  MOV R7, UR7 ;  /* 0x0000000700077c02 */ /* 0x020fe20008000f00 */
[----:B------:R-:W-:Y:S01]  /*7610*/  IMAD.U32 R6, RZ, RZ, UR6 ;  /* 0x00000006ff067e24 */ /* 0x000fe2000f8e00ff */
[----:B---3--:R-:W-:Y:S01]  /*7620*/  MOV R11, UR5 ;  /* 0x00000005000b7c02 */ /* 0x008fe20008000f00 */
[----:B------:R-:W-:Y:S02]  /*7630*/  IMAD.U32 R10, RZ, RZ, UR4 ;  /* 0x00000004ff0a7e24 */ /* 0x000fe4000f8e00ff */
[----:B------:R-:W-:Y:S07]  /*7640*/  LEPC R20, `(.L_x_117) ;  /* 0x000000001014794e */ /* 0x000fee0000000000 */
[----:B-1--4-:R-:W-:Y:S05]  /*7650*/  CALL.ABS.NOINC R2 ;  /* 0x0000000002007343 */ /* 0x012fea0003c00000 */
.L_x_117:
[----:B----4-:R-:W-:Y:S01]  /*7660*/  LOP3.LUT R20, R56, 0xffffe000, RZ, 0xc0, !PT ;  /* 0xffffe00038147812 */ /* 0x010fe200078ec0ff */
[----:B------:R-:W-:Y:S05]  /*7670*/  WARPSYNC.ALL ;  /* 0x0000000000007948 */ /* 0x000fea0003800000 */
[----:B------:R-:W-:Y:S01]  /*7680*/  R2UR UR4, R25 ;  /* 0x00000000190472ca */ /* 0x000fe200000e0000 */
[----:B------:R-:W-:Y:S01]  /*7690*/  BSSY.RECONVERGENT B0, `(.L_x_118) ;  /* 0x0000061000007945 */ /* 0x000fe20003800200 */
[----:B------:R-:W-:Y:S02]  /*76a0*/  LOP3.LUT R21, R57, 0xffffe000, RZ, 0xc0, !PT ;  /* 0xffffe00039157812 */ /* 0x000fe400078ec0ff */
[----:B------:R-:W-:Y:S02]  /*76b0*/  LOP3.LUT R26, R58, 0xffffe000, RZ, 0xc0, !PT ;  /* 0xffffe0003a1a7812 */ /* 0x000fe400078ec0ff */
[----:B------:R-:W-:Y:S02]  /*76c0*/  LOP3.LUT R33, R52, 0xffffe000, RZ, 0xc0, !PT ;  /* 0xffffe00034217812 */ /* 0x000fe400078ec0ff */
[----:B------:R-:W-:Y:S05]  /*76d0*/  ISETP.NE.AND P0, PT, R75, RZ, PT ;  /* 0x000000ff4b00720c */ /* 0x000fea0003f05270 */
[----:B------:R-:W1:Y:S02]  /*76e0*/  LDTM.x16 R4, tmem[UR4] ;  /* 0x00000004000479ee */ /* 0x000e640008240000 */
[C---:B-1----:R-:W-:Y:S01]  /*76f0*/  FMUL R0, R24.reuse, R4 ;  /* 0x0000000418007220 */ /* 0x042fe20000400000 */
[C---:B------:R-:W-:Y:S01]  /*7700*/  FMUL R2, R24.reuse, R5 ;  /* 0x0000000518027220 */ /* 0x040fe20000400000 */
[C---:B------:R-:W-:Y:S01]  /*7710*/  FMUL R3, R24.reuse, R6 ;  /* 0x0000000618037220 */ /* 0x040fe20000400000 */
[----:B------:R-:W-:Y:S01]  /*7720*/  FMUL R7, R24, R7 ;  /* 0x0000000718077220 */ /* 0x000fe20000400000 */
[----:B------:R-:W-:Y:S01]  /*7730*/  FFMA R28, R27, R20, R0 ;  /* 0x000000141b1c7223 */ /* 0x000fe20000000000 */
[----:B------:R-:W-:Y:S01]  /*7740*/  LOP3.LUT R20, R59, 0xffffe000, RZ, 0xc0, !PT ;  /* 0xffffe0003b147812 */ /* 0x000fe200078ec0ff */
[C---:B------:R-:W-:Y:S01]  /*7750*/  FFMA R29, R27.reuse, R21, R2 ;  /* 0x000000151b1d7223 */ /* 0x040fe20000000002 */
[----:B------:R-:W-:Y:S01]  /*7760*/  LOP3.LUT R21, R54, 0xffffe000, RZ, 0xc0, !PT ;  /* 0xffffe00036157812 */ /* 0x000fe200078ec0ff */
[----:B------:R-:W-:Y:S01]  /*7770*/  FFMA R30, R27, R26, R3 ;  /* 0x0000001a1b1e7223 */ /* 0x000fe20000000003 */
[----:B------:R-:W-:Y:S01]  /*7780*/  LOP3.LUT R26, R53, 0xffffe000, RZ, 0xc0, !PT ;  /* 0xffffe000351a7812 */ /* 0x000fe200078ec0ff */
[----:B------:R-:W-:Y:S01]  /*7790*/  FFMA R31, R27, R20, R7 ;  /* 0x000000141b1f7223 */ /* 0x000fe20000000007 */
[----:B------:R-:W-:Y:S01]  /*77a0*/  LOP3.LUT R20, R55, 0xffffe000, RZ, 0xc0, !PT ;  /* 0xffffe00037147812 */ /* 0x000fe200078ec0ff */
[C---:B------:R-:W-:Y:S01]  /*77b0*/  FMUL R4, R24.reuse, R8 ;  /* 0x0000000818047220 */ /* 0x040fe20000400000 */
[----:B------:R-:W-:Y:S01]  /*77c0*/  F2FP.TF32.F32.PACK_B R28, R28 ;  /* 0x0000001cff1c723e */ /* 0x000fe200024050ff */
[C---:B------:R-:W-:Y:S01]  /*77d0*/  FMUL R5, R24.reuse, R9 ;  /* 0x0000000918057220 */ /* 0x040fe20000400000 */
[----:B------:R-:W-:Y:S01]  /*77e0*/  F2FP.TF32.F32.PACK_B R29, R29 ;  /* 0x0000001dff1d723e */ /* 0x000fe200024050ff */
[C---:B------:R-:W-:Y:S01]  /*77f0*/  FMUL R6, R24.reuse, R10 ;  /* 0x0000000a18067220 */ /* 0x040fe20000400000 */
[----:B------:R-:W-:Y:S01]  /*7800*/  FMUL R11, R24, R11 ;  /* 0x0000000b180b7220 */ /* 0x000fe20000400000 */
[----:B------:R-:W-:Y:S01]  /*7810*/  F2FP.TF32.F32.PACK_B R30, R30 ;  /* 0x0000001eff1e723e */ /* 0x000fe200024050ff */
[C---:B------:R-:W-:Y:S01]  /*7820*/  FFMA R4, R27.reuse, R33, R4 ;  /* 0x000000211b047223 */ /* 0x040fe20000000004 */
[----:B------:R-:W-:Y:S01]  /*7830*/  F2FP.TF32.F32.PACK_B R31, R31 ;  /* 0x0000001fff1f723e */ /* 0x000fe200024050ff */
[C---:B------:R-:W-:Y:S01]  /*7840*/  FFMA R5, R27.reuse, R26, R5 ;  /* 0x0000001a1b057223 */ /* 0x040fe20000000005 */
[C---:B------:R-:W-:Y:S01]  /*7850*/  FFMA R6, R27.reuse, R21, R6 ;  /* 0x000000151b067223 */ /* 0x040fe20000000006 */
[----:B------:R-:W-:Y:S01]  /*7860*/  FFMA R7, R27, R20, R11 ;  /* 0x000000141b077223 */ /* 0x000fe2000000000b */
[----:B------:R-:W-:Y:S01]  /*7870*/  LOP3.LUT R33, R48, 0xffffe000, RZ, 0xc0, !PT ;  /* 0xffffe00030217812 */ /* 0x000fe200078ec0ff */
[----:B------:R1:W-:Y:S01]  /*7880*/  STS.128 [R73], R28 ;  /* 0x0000001c49007388 */ /* 0x0003e20000000c00 */
[----:B------:R-:W-:Y:S01]  /*7890*/  LOP3.LUT R26, R49, 0xffffe000, RZ, 0xc0, !PT ;  /* 0xffffe000311a7812 */ /* 0x000fe200078ec0ff */
[C---:B------:R-:W-:Y:S01]  /*78a0*/  FMUL R8, R24.reuse, R12 ;  /* 0x0000000c18087220 */ /* 0x040fe20000400000 */
[----:B------:R-:W-:Y:S01]  /*78b0*/  FMUL R9, R24, R13 ;  /* 0x0000000d18097220 */ /* 0x000fe20000400000 */
[----:B------:R-:W-:Y:S01]  /*78c0*/  LOP3.LUT R21, R50, 0xffffe000, RZ, 0xc0, !PT ;  /* 0xffffe00032157812 */ /* 0x000fe200078ec0ff */
[C---:B------:R-:W-:Y:S01]  /*78d0*/  FMUL R10, R24.reuse, R14 ;  /* 0x0000000e180a7220 */ /* 0x040fe20000400000 */
[----:B------:R-:W-:Y:S01]  /*78e0*/  LOP3.LUT R20, R51, 0xffffe000, RZ, 0xc0, !PT ;  /* 0xffffe00033147812 */ /* 0x000fe200078ec0ff */
[----:B------:R-:W-:Y:S01]  /*78f0*/  FMUL R15, R24, R15 ;  /* 0x0000000f180f7220 */ /* 0x000fe20000400000 */
[----:B------:R-:W-:Y:S01]  /*7900*/  F2FP.TF32.F32.PACK_B R4, R4 ;  /* 0x00000004ff04723e */ /* 0x000fe200024050ff */
[C---:B------:R-:W-:Y:S01]  /*7910*/  FFMA R8, R27.reuse, R33, R8 ;  /* 0x000000211b087223 */ /* 0x040fe20000000008 */
[----:B------:R-:W-:Y:S01]  /*7920*/  F2FP.TF32.F32.PACK_B R5, R5 ;  /* 0x00000005ff05723e */ /* 0x000fe200024050ff */
[C---:B------:R-:W-:Y:S01]  /*7930*/  FFMA R9, R27.reuse, R26, R9 ;  /* 0x0000001a1b097223 */ /* 0x040fe20000000009 */
[----:B------:R-:W-:Y:S01]  /*7940*/  F2FP.TF32.F32.PACK_B R6, R6 ;  /* 0x00000006ff06723e */ /* 0x000fe200024050ff */
[C---:B------:R-:W-:Y:S01]  /*7950*/  FFMA R10, R27.reuse, R21, R10 ;  /* 0x000000151b0a7223 */ /* 0x040fe2000000000a */
[----:B------:R-:W-:Y:S01]  /*7960*/  F2FP.TF32.F32.PACK_B R7, R7 ;  /* 0x00000007ff07723e */ /* 0x000fe200024050ff */
[----:B------:R-:W-:Y:S01]  /*7970*/  FFMA R11, R27, R20, R15 ;  /* 0x000000141b0b7223 */ /* 0x000fe2000000000f */
[----:B------:R-:W-:Y:S01]  /*7980*/  LOP3.LUT R33, R44, 0xffffe000, RZ, 0xc0, !PT ;  /* 0xffffe0002c217812 */ /* 0x000fe200078ec0ff */
[C---:B------:R-:W-:Y:S01]  /*7990*/  FMUL R12, R24.reuse, R16 ;  /* 0x00000010180c7220 */ /* 0x040fe20000400000 */
[----:B------:R-:W-:Y:S01]  /*79a0*/  LOP3.LUT R26, R45, 0xffffe000, RZ, 0xc0, !PT ;  /* 0xffffe0002d1a7812 */ /* 0x000fe200078ec0ff */
[----:B------:R1:W-:Y:S01]  /*79b0*/  STS.128 [R72+0x10], R4 ;  /* 0x0000100448007388 */ /* 0x0003e20000000c00 */
        /* <DEDUP_REMOVED lines=13> */
[----:B------:R-:W-:Y:S02]  /*7a90*/  F2FP.TF32.F32.PACK_B R12, R12 ;  /* 0x0000000cff0c723e */ /* 0x000fe400024050ff */
[----:B------:R-:W-:Y:S01]  /*7aa0*/  F2FP.TF32.F32.PACK_B R13, R13 ;  /* 0x0000000dff0d723e */ /* 0x000fe200024050ff */
[----:B------:R1:W-:Y:S01]  /*7ab0*/  STS.128 [R71+0x20], R8 ;  /* 0x0000200847007388 */ /* 0x0003e20000000c00 */
[----:B------:R-:W-:Y:S02]  /*7ac0*/  F2FP.TF32.F32.PACK_B R14, R14 ;  /* 0x0000000eff0e723e */ /* 0x000fe400024050ff */
[----:B------:R-:W-:Y:S05]  /*7ad0*/  F2FP.TF32.F32.PACK_B R15, R15 ;  /* 0x0000000fff0f723e */ /* 0x000fea00024050ff */
[----:B------:R1:W-:Y:S01]  /*7ae0*/  STS.128 [R86+0x30], R12 ;  /* 0x0000300c56007388 */ /* 0x0003e20000000c00 */
[----:B------:R-:W-:Y:S01]  /*7af0*/  @!PT LDS RZ, [RZ] ;  /* 0x00000000fffff984 */ /* 0x000fe20000000800 */
[----:B------:R-:W-:Y:S01]  /*7b00*/  @!PT LDS RZ, [RZ] ;  /* 0x00000000fffff984 */ /* 0x000fe20000000800 */
[----:B------:R-:W-:Y:S01]  /*7b10*/  @!PT LDS RZ, [RZ] ;  /* 0x00000000fffff984 */ /* 0x000fe20000000800 */
[----:B------:R-:W-:Y:S01]  /*7b20*/  @!PT LDS RZ, [RZ] ;  /* 0x00000000fffff984 */ /* 0x000fe20000000800 */
[----:B------:R2:W-:Y:S07]  /*7b30*/  MEMBAR.ALL.CTA ;  /* 0x0000000000007992 */ /* 0x0005ee0000008000 */
[----:B--2---:R-:W2:Y:S02]  /*7b40*/  FENCE.VIEW.ASYNC.S ;  /* 0x00000000000073c6 */ /* 0x004ea40000000000 */
[----:B--2---:R-:W-:Y:S06]  /*7b50*/  BAR.SYNC.DEFER_BLOCKING 0x1, 0x80 ;  /* 0x0042000000007b1d */ /* 0x004fec0000010000 */
[----:B------:R-:W-:Y:S05]  /*7b60*/  @P0 BRA `(.L_x_119) ;  /* 0x00000000004c0947 */ /* 0x000fea0003800000 */
[----:B------:R-:W-:Y:S01]  /*7b70*/  UIADD3 UR4, UPT, UPT, UR44, 0x200, URZ ;  /* 0x000002002c047890 */ /* 0x000fe2000fffe0ff */
[----:B------:R-:W-:Y:S01]  /*7b80*/  R2UR UR10, R83 ;  /* 0x00000000530a72ca */ /* 0x000fe200000e0000 */
[----:B------:R-:W-:Y:S01]  /*7b90*/  UMOV UR9, UR46 ;  /* 0x0000002e00097c82 */ /* 0x000fe20008000000 */
[----:B------:R-:W-:Y:S01]  /*7ba0*/  R2UR UR11, R82 ;  /* 0x00000000520b72ca */ /* 0x000fe200000e0000 */
[----:B------:R-:W-:Y:S01]  /*7bb0*/  UIADD3 UR6, UPT, UPT, UR44, 0x1200, URZ ;  /* 0x000012002c067890 */ /* 0x000fe2000fffe0ff */
[----:B------:R-:W-:Y:S01]  /*7bc0*/  R2UR UR12, R80 ;  /* 0x00000000500c72ca */ /* 0x000fe200000e0000 */
[----:B------:R-:W-:Y:S01]  /*7bd0*/  IMAD.U32 R67, RZ, RZ, UR4 ;  /* 0x00000004ff437e24 */ /* 0x000fe2000f8e00ff */
[----:B------:R-:W-:Y:S01]  /*7be0*/  R2UR UR13, R81 ;  /* 0x00000000510d72ca */ /* 0x000fe200000e0000 */
[----:B------:R-:W-:Y:S02]  /*7bf0*/  UIADD3 UR4, UP0, UPT, UR62, 0x780, URZ ;  /* 0x000007803e047890 */ /* 0x000fe4000ff1e0ff */
[----:B------:R-:W-:Y:S01]  /*7c00*/  UIADD3 UR7, UPT, UPT, UR46, 0x40, URZ ;  /* 0x000000402e077890 */ /* 0x000fe2000fffe0ff */
[----:B------:R-:W-:Y:S01]  /*7c10*/  R2UR UR8, R67 ;  /* 0x00000000430872ca */ /* 0x000fe200000e0000 */
[----:B------:R-:W-:Y:S11]  /*7c20*/  UIADD3.X UR5, UPT, UPT, URZ, UR63, URZ, UP0, !UPT ;  /* 0x0000003fff057290 */ /* 0x000ff600087fe4ff */
[----:B------:R-:W-:Y:S01]  /*7c30*/  @!UPT UIADD3 URZ, UPT, UPT, URZ, URZ, URZ ;  /* 0x000000fffffff290 */ /* 0x000fe2000fffe0ff */
[----:B------:R2:W-:Y:S02]  /*7c40*/  UTMASTG.5D.IM2COL [UR8], [UR4] ;  /* 0x00000008040073b5 */ /* 0x0005e40008060000 */
[----:B--2---:R-:W-:Y:S01]  /*7c50*/  UMOV UR8, UR6 ;  /* 0x0000000600087c82 */ /* 0x004fe20008000000 */
[----:B------:R-:W-:Y:S02]  /*7c60*/  UMOV UR9, UR7 ;  /* 0x0000000700097c82 */ /* 0x000fe40008000000 */
[----:B------:R2:W-:Y:S01]  /*7c70*/  UTMASTG.5D.IM2COL [UR8], [UR4] ;  /* 0x00000008040073b5 */ /* 0x0005e20008060000 */
[----:B------:R0:W-:Y:S01]  /*7c80*/  UTMACMDFLUSH ;  /* 0x00000000000079b7 */ /* 0x0001e20000000000 */
[----:B--2---:R-:W-:Y:S04]  /*7c90*/  DEPBAR.LE SB0, 0x1 ;  /* 0x000080400000791a */ /* 0x004fe80000000000 */
.L_x_119:
[----:B------:R-:W-:Y:S05]  /*7ca0*/  BSYNC.RECONVERGENT B0 ;  /* 0x0000000000007941 */ /* 0x000fea0003800200 */
.L_x_118:
[----:B------:R-:W-:Y:S01]  /*7cb0*/  BAR.SYNC.DEFER_BLOCKING 0x1, 0x80 ;  /* 0x0042000000007b1d */ /* 0x000fe20000010000 */
[----:B------:R-:W-:Y:S01]  /*7cc0*/  ISETP.NE.AND P1, PT, R85, RZ, PT ;  /* 0x000000ff5500720c */ /* 0x000fe20003f25270 */
[----:B------:R-:W-:Y:S01]  /*7cd0*/  UISETP.NE.AND UP0, UPT, UR49, URZ, UPT ;  /* 0x000000ff3100728c */ /* 0x000fe2000bf05270 */
[----:B------:R-:W-:Y:S11]  /*7ce0*/  LEA R3, R88, UR44, 0x3 ;  /* 0x0000002c58037c11 */ /* 0x000ff6000f8e18ff */
[----:B-1----:R-:W-:Y:S01]  /*7cf0*/  @P1 SHF.L.U32 R4, R70, 0x1f, RZ ;  /* 0x0000001f46041819 */ /* 0x002fe200000006ff */
[----:B------:R-:W-:Y:S06]  /*7d00*/  BRA.U !UP0, `(.L_x_120) ;  /* 0x0000000108247547 */ /* 0x000fec000b800000 */
[----:B------:R-:W1:Y:S01]  /*7d10*/  S2R R0, SR_CgaCtaId ;  /* 0x0000000000007919 */ /* 0x000e620000008800 */
[----:B------:R-:W-:Y:S01]  /*7d20*/  IMAD.U32 R2, RZ, RZ, UR47 ;  /* 0x0000002fff027e24 */ /* 0x000fe2000f8e00ff */
[----:B------:R-:W-:Y:S04]  /*7d30*/  UIADD3 UR4, UPT, UPT, UR47, 0x1, URZ ;  /* 0x000000012f047890 */ /* 0x000fe8000fffe0ff */
[----:B------:R-:W-:Y:S01]  /*7d40*/  @P1 LEA R2, R2, UR44, 0x3 ;  /* 0x0000002c02021c11 */ /* 0x000fe2000f8e18ff */
[----:B------:R-:W-:Y:S04]  /*7d50*/  UISETP.NE.AND UP0, UPT, UR4, 0x4, UPT ;  /* 0x000000040400788c */ /* 0x000fe8000bf05270 */
[----:B------:R-:W-:Y:S01]  /*7d60*/  @P1 VIADD R5, R2, 0xe0 ;  /* 0x000000e002051836 */ /* 0x000fe20000000000 */
[----:B------:R-:W-:Y:S04]  /*7d70*/  USEL UR47, UR4, URZ, UP0 ;  /* 0x000000ff042f7287 */ /* 0x000fe80008000000 */
[----:B-1----:R-:W-:Y:S04]  /*7d80*/  @P1 PRMT R0, R0, 0x654, R5 ;  /* 0x0000065400001816 */ /* 0x002fe80000000005 */
[----:B------:R1:W-:Y:S04]  /*7d90*/  @P1 SYNCS.ARRIVE.TRANS64.RED.A1T0 RZ, [R0+URZ], RZ ;  /* 0x000000ff00ff19a7 */ /* 0x0003e800081004ff */
.L_x_120:
[----:B------:R-:W2:Y:S01]  /*7da0*/  @P1 SYNCS.PHASECHK.TRANS64.TRYWAIT P0, [R3+URZ+0xc0], R4 ;  /* 0x0000c004030015a7 */ /* 0x000ea200080011ff */
[----:B------:R-:W-:Y:S01]  /*7db0*/  BSSY B1, `(.L_x_121) ;  /* 0x0000016000017945 */ /* 0x000fe20003800000 */
[----:B--2---:R-:W-:Y:S03]  /*7dc0*/  @P1 SEL R89, RZ, 0x1, !P0 ;  /* 0x00000001ff591807 */ /* 0x004fe60004000000 */
[----:B------:R-:W-:Y:S05]  /*7dd0*/  @!P1 BRA `(.L_x_122) ;  /* 0x00000000004c9947 */ /* 0x000fea0003800000 */
[----:B------:R-:W-:Y:S01]  /*7de0*/  ISETP.NE.AND P0, PT, R89, RZ, PT ;  /* 0x000000ff5900720c */ /* 0x000fe20003f05270 */
[----:B------:R-:W-:Y:S01]  /*7df0*/  BSSY B0, `(.L_x_123) ;  /* 0x000000b000007945 */ /* 0x000fe20003800000 */
[----:B------:R-:W-:Y:S11]  /*7e00*/  ISETP.NE.AND P1, PT, R90, RZ, PT ;  /* 0x000000ff5a00720c */ /* 0x000ff60003f25270 */
[----:B------:R-:W-:Y:S02]  /*7e10*/  @!UPT UIADD3 URZ, UPT, UPT, URZ, URZ, URZ ;  /* 0x000000fffffff290 */ /* 0x000fe4000fffe0ff */
[C---:B------:R-:W-:Y:S01]  /*7e20*/  @P1 IMAD R6, R88.reuse, 0x2000, R73 ;  /* 0x0000200058061824 */ /* 0x040fe200078e0249 */
[C---:B------:R-:W-:Y:S01]  /*7e30*/  @P1 LEA R4, R88.reuse, R71, 0xd ;  /* 0x0000004758041211 */ /* 0x040fe200078e68ff */
[C---:B------:R-:W-:Y:S02]  /*7e40*/  @P1 IMAD R5, R88.reuse, 0x2000, R72 ;  /* 0x0000200058051824 */ /* 0x040fe400078e0248 */
[----:B------:R-:W-:Y:S01]  /*7e50*/  @P1 IMAD R2, R88, 0x2000, R86 ;  /* 0x0000200058021824 */ /* 0x000fe200078e0256 */
[----:B------:R-:W-:Y:S06]  /*7e60*/  @P0 BRA `(.L_x_124) ;  /* 0x00000000000c0947 */ /* 0x000fec0003800000 */
[----:B-1----:R-:W-:Y:S04]  /*7e70*/  SHF.L.U32 R0, R70, 0x1f, RZ ;  /* 0x0000001f46007819 */ /* 0x002fe800000006ff */
[----:B------:R-:W1:Y:S02]  /*7e80*/  SYNCS.PHASECHK.TRANS64.TRYWAIT P0, [R3+URZ+0xc0], R0 ;  /* 0x0000c000030075a7 */ /* 0x000e6400080011ff */
[----:B-1----:R-:W-:Y:S05]  /*7e90*/  @!P0 BRA `(.L_x_125) ;  /* 0x0000002c00288947 */ /* 0x002fea0003800000 */
.L_x_124:
[----:B------:R-:W-:Y:S05]  /*7ea0*/  BSYNC B0 ;  /* 0x0000000000007941 */ /* 0x000fea0003800000 */
.L_x_123:
[----:B------:R-:W-:Y:S02]  /*7eb0*/  ISETP.NE.AND P0, PT, R90, RZ, PT ;  /* 0x000000ff5a00720c */ /* 0x000fe40003f05270 */
[----:B------:R-:W-:Y:S11]  /*7ec0*/  IADD3 R88, PT, PT, R88, 0x1, RZ ;  /* 0x0000000158587810 */ /* 0x000ff60007ffe0ff */
[----:B------:R2:W4:Y:S04]  /*7ed0*/  @P0 LDS.128 R56, [R6] ;  /* 0x0000000006380984 */ /* 0x0005280000000c00 */
[----:B------:R2:W1:Y:S04]  /*7ee0*/  @P0 LDS.128 R52, [R5+0x10] ;  /* 0x0000100005340984 */ /* 0x0004680000000c00 */
[----:B------:R2:W1:Y:S04]  /*7ef0*/  @P0 LDS.128 R48, [R4+0x20] ;  /* 0x0000200004300984 */ /* 0x0004680000000c00 */
[----:B------:R2:W1:Y:S02]  /*7f00*/  @P0 LDS.128 R44, [R2+0x30] ;  /* 0x00003000022c0984 */ /* 0x0004640000000c00 */
.L_x_122:
[----:B------:R-:W-:Y:S05]  /*7f10*/  BSYNC B1 ;  /* 0x0000000000017941 */ /* 0x000fea0003800000 */
.L_x_121:
[----:B-1----:R-:W-:Y:S05]  /*7f20*/  VIADD R0, R25, 0x10 ;  /* 0x0000001019007836 */ /* 0x002fea0000000000 */
[----:B------:R-:W-:Y:S04]  /*7f30*/  SHF.R.U32.HI R0, RZ, 0x15, R0 ;  /* 0x00000015ff007819 */ /* 0x000fe80000011600 */
[----:B------:R-:W-:Y:S11]  /*7f40*/  LOP3.LUT P0, RZ, R0, 0x3, R63, 0x48, !PT ;  /* 0x0000000300ff7812 */ /* 0x000ff6000780483f */
[----:B------:R-:W-:Y:S02]  /*7f50*/  @!UPT UIADD3 URZ, UPT, UPT, URZ, URZ, URZ ;  /* 0x000000fffffff290 */ /* 0x000fe4000fffe0ff */
[----:B------:R-:W-:Y:S05]  /*7f60*/  @!P0 BRA `(.L_x_126) ;  /* 0x0000000000408947 */ /* 0x000fea0003800000 */
[----:B------:R-:W1:Y:S01]  /*7f70*/  LDCU.64 UR8, c[0x4][0x70] ;  /* 0x01000e00ff0877ac */ /* 0x000e620008000a00 */
[----:B------:R-:W-:Y:S01]  /*7f80*/  MOV R3, 0x0 ;  /* 0x0000000000037802 */ /* 0x000fe20000000f00 */
[----:B------:R-:W-:Y:S02]  /*7f90*/  HFMA2 R12, -RZ, RZ, 0, 5.9604644775390625e-08 ;  /* 0x00000001ff0c7431 */ /* 0x000fe400000001ff */
[----:B------:R-:W-:Y:S02]  /*7fa0*/  IMAD.MOV.U32 R8, RZ, RZ, 0x192 ;  /* 0x00000192ff087424 */ /* 0x000fe400078e00ff */
[----:B------:R-:W-:Y:S01]  /*7fb0*/  IMAD.MOV.U32 R13, RZ, RZ, RZ ;  /* 0x000000ffff0d7224 */ /* 0x000fe200078e00ff */
[----:B------:R-:W5:Y:S01]  /*7fc0*/  LDCU.64 UR6, c[0x4][0x78] ;  /* 0x01000f00ff0677ac */ /* 0x000f620008000a00 */
[----:B--2---:R-:W2:Y:S01]  /*7fd0*/  LDC.64 R2, c[0x4][R3] ;  /* 0x0100000003027b82 */ /* 0x004ea20000000a00 */
[----:B------:R-:W3:Y:S01]  /*7fe0*/  LDCU.64 UR4, c[0x4][0x10] ;  /* 0x01000200ff0477ac */ /* 0x000ee20008000a00 */
[----:B-1----:R-:W-:Y:S01]  /*7ff0*/  MOV R5, UR9 ;  /* 0x0000000900057c02 */ /* 0x002fe20008000f00 */
[----:B------:R-:W-:Y:S01]  /*8000*/  IMAD.U32 R4, RZ, RZ, UR8 ;  /* 0x00000008ff047e24 */ /* 0x000fe2000f8e00ff */
[----:B-----5:R-:W-:Y:S01]  /*8010*/  MOV R7, UR7 ;  /* 0x0000000700077c02 */ /* 0x020fe20008000f00 */
[----:B------:R-:W-:Y:S01]  /*8020*/  IMAD.U32 R6, RZ, RZ, UR6 ;  /* 0x00000006ff067e24 */ /* 0x000fe2000f8e00ff */
[----:B---3--:R-:W-:Y:S01]  /*8030*/  MOV R11, UR5 ;  /* 0x00000005000b7c02 */ /* 0x008fe20008000f00 */
[----:B------:R-:W-:Y:S02]  /*8040*/  IMAD.U32 R10, RZ, RZ, UR4 ;  /* 0x00000004ff0a7e24 */ /* 0x000fe4000f8e00ff */
[----:B------:R-:W-:Y:S07]  /*8050*/  LEPC R20, `(.L_x_126) ;  /* 0x000000001014794e */ /* 0x000fee0000000000 */
[----:B--2-4-:R-:W-:Y:S05]  /*8060*/  CALL.ABS.NOINC R2 ;  /* 0x0000000002007343 */ /* 0x014fea0003c00000 */
.L_x_126:
[----:B----4-:R-:W-:Y:S01]  /*8070*/  LOP3.LUT R20, R56, 0xffffe000, RZ, 0xc0, !PT ;  /* 0xffffe00038147812 */ /* 0x010fe200078ec0ff */
[----:B------:R-:W-:Y:S05]  /*8080*/  WARPSYNC.ALL ;  /* 0x0000000000007948 */ /* 0x000fea0003800000 */
[----:B------:R-:W-:Y:S01]  /*8090*/  R2UR UR4, R25 ;  /* 0x00000000190472ca */ /* 0x000fe200000e0000 */
[----:B------:R-:W1:Y:S01]  /*80a0*/  S2R R91, SR_CgaCtaId ;  /* 0x00000000005b7919 */ /* 0x000e620000008800 */
[----:B------:R-:W-:Y:S01]  /*80b0*/  LOP3.LUT R21, R57, 0xffffe000, RZ, 0xc0, !PT ;  /* 0xffffe00039157812 */ /* 0x000fe200078ec0ff */
[----:B------:R-:W-:Y:S01]  /*80c0*/  IMAD.U32 R40, RZ, RZ, UR47 ;  /* 0x0000002fff287e24 */ /* 0x000fe2000f8e00ff */
[----:B------:R-:W-:Y:S01]  /*80d0*/  LOP3.LUT R41, R58, 0xffffe000, RZ, 0xc0, !PT ;  /* 0xffffe0003a297812 */ /* 0x000fe200078ec0ff */
[----:B------:R-:W-:Y:S01]  /*80e0*/  BSSY.RECONVERGENT B0, `(.L_x_127) ;  /* 0x0000062000007945 */ /* 0x000fe20003800200 */
[----:B------:R-:W-:Y:S02]  /*80f0*/  LOP3.LUT R26, R48, 0xffffe000, RZ, 0xc0, !PT ;  /* 0xffffe000301a7812 */ /* 0x000fe400078ec0ff */
[----:B------:R-:W-:Y:S02]  /*8100*/  ISETP.NE.AND P6, PT, R85, RZ, PT ;  /* 0x000000ff5500720c */ /* 0x000fe40003fc5270 */
[----:B------:R-:W-:Y:S03]  /*8110*/  ISETP.NE.AND P0, PT, R75, RZ, PT ;  /* 0x000000ff4b00720c */ /* 0x000fe60003f05270 */
[----:B--2---:R-:W2:Y:S08]  /*8120*/  LDTM.x16 R4, tmem[UR4+0x10] ;  /* 0x00001004000479ee */ /* 0x004eb00008240000 */
[----:B------:R-:W-:Y:S02]  /*8130*/  @P6 LEA R40, R40, UR44, 0x3 ;  /* 0x0000002c28286c11 */ /* 0x000fe4000f8e18ff */
[----:B------:R-:W-:Y:S03]  /*8140*/  @P6 SHF.L.U32 R93, R70, 0x1f, RZ ;  /* 0x0000001f465d6819 */ /* 0x000fe600000006ff */
[----:B------:R-:W-:Y:S01]  /*8150*/  @P6 VIADD R92, R40, 0xe0 ;  /* 0x000000e0285c6836 */ /* 0x000fe20000000000 */
[----:B------:R-:W-:Y:S04]  /*8160*/  LEA R40, R88, UR44, 0x3 ;  /* 0x0000002c58287c11 */ /* 0x000fe8000f8e18ff */
[----:B-1----:R-:W-:Y:S01]  /*8170*/  @P6 PRMT R92, R91, 0x654, R92 ;  /* 0x000006545b5c6816 */ /* 0x002fe2000000005c */
[C---:B--2---:R-:W-:Y:S01]  /*8180*/  FMUL R0, R24.reuse, R4 ;  /* 0x0000000418007220 */ /* 0x044fe20000400000 */
[C---:B------:R-:W-:Y:S01]  /*8190*/  FMUL R2, R24.reuse, R5 ;  /* 0x0000000518027220 */ /* 0x040fe20000400000 */
[C---:B------:R-:W-:Y:S01]  /*81a0*/  FMUL R3, R24.reuse, R10 ;  /* 0x0000000a18037220 */ /* 0x040fe20000400000 */
[----:B------:R-:W-:Y:S01]  /*81b0*/  FMUL R4, R24, R11 ;  /* 0x0000000b18047220 */ /* 0x000fe20000400000 */
[C---:B------:R-:W-:Y:S01]  /*81c0*/  FFMA R28, R27.reuse, R20, R0 ;  /* 0x000000141b1c7223 */ /* 0x040fe20000000000 */
[----:B------:R-:W-:Y:S01]  /*81d0*/  LOP3.LUT R20, R52, 0xffffe000, RZ, 0xc0, !PT ;  /* 0xffffe00034147812 */ /* 0x000fe200078ec0ff */
[----:B------:R-:W-:Y:S01]  /*81e0*/  FFMA R29, R27, R21, R2 ;  /* 0x000000151b1d7223 */ /* 0x000fe20000000002 */
[----:B------:R-:W-:Y:S01]  /*81f0*/  LOP3.LUT R21, R59, 0xffffe000, RZ, 0xc0, !PT ;  /* 0xffffe0003b157812 */ /* 0x000fe200078ec0ff */
[C---:B------:R-:W-:Y:S01]  /*8200*/  FMUL R0, R24.reuse, R6 ;  /* 0x0000000618007220 */ /* 0x040fe20000400000 */
[----:B------:R-:W-:Y:S01]  /*8210*/  F2FP.TF32.F32.PACK_B R28, R28 ;  /* 0x0000001cff1c723e */ /* 0x000fe200024050ff */
[C---:B------:R-:W-:Y:S01]  /*8220*/  FMUL R2, R24.reuse, R7 ;  /* 0x0000000718027220 */ /* 0x040fe20000400000 */
[----:B------:R-:W-:Y:S01]  /*8230*/  F2FP.TF32.F32.PACK_B R29, R29 ;  /* 0x0000001dff1d723e */ /* 0x000fe200024050ff */
[----:B------:R-:W-:Y:S01]  /*8240*/  FFMA R30, R27, R41, R0 ;  /* 0x000000291b1e7223 */ /* 0x000fe20000000000 */
[----:B------:R-:W-:Y:S01]  /*8250*/  LOP3.LUT R41, R55, 0xffffe000, RZ, 0xc0, !PT ;  /* 0xffffe00037297812 */ /* 0x000fe200078ec0ff */
[----:B------:R-:W-:Y:S01]  /*8260*/  FFMA R31, R27, R21, R2 ;  /* 0x000000151b1f7223 */ /* 0x000fe20000000002 */
[----:B------:R-:W-:Y:S01]  /*8270*/  LOP3.LUT R21, R53, 0xffffe000, RZ, 0xc0, !PT ;  /* 0xffffe00035157812 */ /* 0x000fe200078ec0ff */
[C---:B------:R-:W-:Y:S01]  /*8280*/  FMUL R0, R24.reuse, R8 ;  /* 0x0000000818007220 */ /* 0x040fe20000400000 */
[----:B------:R-:W-:Y:S01]  /*8290*/  F2FP.TF32.F32.PACK_B R30, R30 ;  /* 0x0000001eff1e723e */ /* 0x000fe200024050ff */
[----:B------:R-:W-:Y:S01]  /*82a0*/  FMUL R2, R24, R9 ;  /* 0x0000000918027220 */ /* 0x000fe20000400000 */
[----:B------:R-:W-:Y:S01]  /*82b0*/  F2FP.TF32.F32.PACK_B R31, R31 ;  /* 0x0000001fff1f723e */ /* 0x000fe200024050ff */
[C---:B------:R-:W-:Y:S01]  /*82c0*/  FFMA R32, R27.reuse, R20, R0 ;  /* 0x000000141b207223 */ /* 0x040fe20000000000 */
[----:B------:R-:W-:Y:S01]  /*82d0*/  LOP3.LUT R20, R54, 0xffffe000, RZ, 0xc0, !PT ;  /* 0xffffe00036147812 */ /* 0x000fe200078ec0ff */
[----:B------:R-:W-:Y:S01]  /*82e0*/  FFMA R33, R27, R21, R2 ;  /* 0x000000151b217223 */ /* 0x000fe20000000002 */
[C---:B------:R-:W-:Y:S01]  /*82f0*/  FMUL R5, R24.reuse, R12 ;  /* 0x0000000c18057220 */ /* 0x040fe20000400000 */
[----:B------:R1:W-:Y:S01]  /*8300*/  STS.128 [R73+0x2000], R28 ;  /* 0x0020001c49007388 */ /* 0x0003e20000000c00 */
[----:B------:R-:W-:Y:S01]  /*8310*/  LOP3.LUT R21, R49, 0xffffe000, RZ, 0xc0, !PT ;  /* 0xffffe00031157812 */ /* 0x000fe200078ec0ff */
[C---:B------:R-:W-:Y:S01]  /*8320*/  FFMA R34, R27.reuse, R20, R3 ;  /* 0x000000141b227223 */ /* 0x040fe20000000003 */
[----:B------:R-:W-:Y:S01]  /*8330*/  FFMA R35, R27, R41, R4 ;  /* 0x000000291b237223 */ /* 0x000fe20000000004 */
        /* <DEDUP_REMOVED lines=22> */
[----:B------:R-:W-:Y:S02]  /*84a0*/  F2FP.TF32.F32.PACK_B R36, R36 ;  /* 0x00000024ff24723e */ /* 0x000fe400024050ff */
[----:B------:R-:W-:Y:S02]  /*84b0*/  F2FP.TF32.F32.PACK_B R37, R37 ;  /* 0x00000025ff25723e */ /* 0x000fe400024050ff */
[----:B------:R-:W-:Y:S01]  /*84c0*/  F2FP.TF32.F32.PACK_B R38, R38 ;  /* 0x00000026ff26723e */ /* 0x000fe200024050ff */
[C---:B-1----:R-:W-:Y:S01]  /*84d0*/  FFMA R28, R27.reuse, R20, R9 ;  /* 0x000000141b1c7223 */ /* 0x042fe20000000009 */
[----:B------:R-:W-:Y:S01]  /*84e0*/  F2FP.TF32.F32.PACK_B R39, R39 ;  /* 0x00000027ff27723e */ /* 0x000fe200024050ff */
[C---:B------:R-:W-:Y:S01]  /*84f0*/  FFMA R29, R27.reuse, R21, R10 ;  /* 0x000000151b1d7223 */ /* 0x040fe2000000000a */
[C---:B------:R-:W-:Y:S01]  /*8500*/  FFMA R30, R27.reuse, R26, R11 ;  /* 0x0000001a1b1e7223 */ /* 0x040fe2000000000b */
[----:B------:R-:W-:Y:S01]  /*8510*/  FFMA R31, R27, R41, R12 ;  /* 0x000000291b1f7223 */ /* 0x000fe2000000000c */
[----:B------:R-:W-:Y:S01]  /*8520*/  F2FP.TF32.F32.PACK_B R28, R28 ;  /* 0x0000001cff1c723e */ /* 0x000fe200024050ff */
[----:B------:R2:W-:Y:S01]  /*8530*/  STS.128 [R71+0x2020], R36 ;  /* 0x0020202447007388 */ /* 0x0005e20000000c00 */
[----:B------:R-:W-:Y:S02]  /*8540*/  F2FP.TF32.F32.PACK_B R29, R29 ;  /* 0x0000001dff1d723e */ /* 0x000fe400024050ff */
        /* <DEDUP_REMOVED lines=8> */
[----:B-1----:R-:W1:Y:S02]  /*85d0*/  FENCE.VIEW.ASYNC.S ;  /* 0x00000000000073c6 */ /* 0x002e640000000000 */
[----:B-1----:R-:W-:Y:S06]  /*85e0*/  BAR.SYNC.DEFER_BLOCKING 0x1, 0x80 ;  /* 0x0042000000007b1d */ /* 0x002fec0000010000 */
[----:B------:R-:W-:Y:S05]  /*85f0*/  @P0 BRA `(.L_x_128) ;  /* 0x0000000000400947 */ /* 0x000fea0003800000 */
[----:B------:R-:W-:Y:S01]  /*8600*/  R2UR UR10, R83 ;  /* 0x00000000530a72ca */ /* 0x000fe200000e0000 */
[----:B------:R-:W-:Y:S01]  /*8610*/  UIADD3 UR4, UP0, UPT, UR62, 0x780, URZ ;  /* 0x000007803e047890 */ /* 0x000fe2000ff1e0ff */
[----:B------:R-:W-:Y:S01]  /*8620*/  R2UR UR11, R82 ;  /* 0x00000000520b72ca */ /* 0x000fe200000e0000 */
[----:B------:R-:W-:Y:S01]  /*8630*/  UIADD3 UR8, UPT, UPT, UR44, 0x2200, URZ ;  /* 0x000022002c087890 */ /* 0x000fe2000fffe0ff */
[----:B------:R-:W-:Y:S01]  /*8640*/  R2UR UR12, R80 ;  /* 0x00000000500c72ca */ /* 0x000fe200000e0000 */
[----:B------:R-:W-:Y:S01]  /*8650*/  UIADD3 UR9, UPT, UPT, UR46, 0x10, URZ ;  /* 0x000000102e097890 */ /* 0x000fe2000fffe0ff */
[----:B------:R-:W-:Y:S01]  /*8660*/  R2UR UR13, R81 ;  /* 0x00000000510d72ca */ /* 0x000fe200000e0000 */
[----:B------:R-:W-:Y:S02]  /*8670*/  UIADD3.X UR5, UPT, UPT, URZ, UR63, URZ, UP0, !UPT ;  /* 0x0000003fff057290 */ /* 0x000fe400087fe4ff */
[----:B------:R-:W-:Y:S02]  /*8680*/  UIADD3 UR6, UPT, UPT, UR44, 0x3200, URZ ;  /* 0x000032002c067890 */ /* 0x000fe4000fffe0ff */
[----:B------:R-:W-:Y:S08]  /*8690*/  UIADD3 UR7, UPT, UPT, UR46, 0x50, URZ ;  /* 0x000000502e077890 */ /* 0x000ff0000fffe0ff */
[----:B------:R1:W-:Y:S02]  /*86a0*/  UTMASTG.5D.IM2COL [UR8], [UR4] ;  /* 0x00000008040073b5 */ /* 0x0003e40008060000 */
[----:B-1----:R-:W-:Y:S01]  /*86b0*/  UMOV UR8, UR6 ;  /* 0x0000000600087c82 */ /* 0x002fe20008000000 */
[----:B------:R-:W-:Y:S02]  /*86c0*/  UMOV UR9, UR7 ;  /* 0x0000000700097c82 */ /* 0x000fe40008000000 */
[----:B------:R1:W-:Y:S01]  /*86d0*/  UTMASTG.5D.IM2COL [UR8], [UR4] ;  /* 0x00000008040073b5 */ /* 0x0003e20008060000 */
[----:B------:R0:W-:Y:S01]  /*86e0*/  UTMACMDFLUSH ;  /* 0x00000000000079b7 */ /* 0x0001e20000000000 */
[----:B-1----:R-:W-:Y:S04]  /*86f0*/  DEPBAR.LE SB0, 0x1 ;  /* 0x000080400000791a */ /* 0x002fe80000000000 */
.L_x_128:
[----:B------:R-:W-:Y:S05]  /*8700*/  BSYNC.RECONVERGENT B0 ;  /* 0x0000000000007941 */ /* 0x000fea0003800200 */
.L_x_127:
[----:B------:R-:W-:Y:S01]  /*8710*/  BAR.SYNC.DEFER_BLOCKING 0x1, 0x80 ;  /* 0x0042000000007b1d */ /* 0x000fe20000010000 */
[----:B------:R-:W-:Y:S04]  /*8720*/  UIADD3 UR4, UPT, UPT, UR47, 0x1, URZ ;  /* 0x000000012f047890 */ /* 0x000fe8000fffe0ff */
[----:B------:R-:W-:Y:S04]  /*8730*/  UISETP.NE.AND UP0, UPT, UR4, 0x4, UPT ;  /* 0x000000040400788c */ /* 0x000fe8000bf05270 */
[----:B------:R-:W-:Y:S01]  /*8740*/  USEL UR45, UR4, URZ, UP0 ;  /* 0x000000ff042d7287 */ /* 0x000fe20008000000 */
[----:B------:R1:W-:Y:S01]  /*8750*/  @P6 SYNCS.ARRIVE.TRANS64.RED.A1T0 RZ, [R92+URZ], RZ ;  /* 0x000000ff5cff69a7 */ /* 0x0003e200081004ff */
[----:B------:R-:W-:Y:S01]  /*8760*/  BSSY B1, `(.L_x_129) ;  /* 0x0000017000017945 */ /* 0x000fe20003800000 */
[----:B------:R-:W4:Y:S02]  /*8770*/  @P6 SYNCS.PHASECHK.TRANS64.TRYWAIT P0, [R40+URZ+0xc0], R93 ;  /* 0x0000c05d280065a7 */ /* 0x000f2400080011ff */
[----:B----4-:R-:W-:Y:S01]  /*8780*/  @P6 SEL R89, RZ, 0x1, !P0 ;  /* 0x00000001ff596807 */ /* 0x010fe20004000000 */
[----:B-1----:R-:W-:Y:S06]  /*8790*/  @!P6 BRA `(.L_x_130) ;  /* 0x00000000004ce947 */ /* 0x002fec0003800000 */
        /* <DEDUP_REMOVED lines=9> */
[----:B------:R-:W-:Y:S04]  /*8830*/  SHF.L.U32 R5, R70, 0x1f, RZ ;  /* 0x0000001f46057819 */ /* 0x000fe800000006ff */
[----:B------:R-:W1:Y:S02]  /*8840*/  SYNCS.PHASECHK.TRANS64.TRYWAIT P0, [R40+URZ+0xc0], R5 ;  /* 0x0000c005280075a7 */ /* 0x000e6400080011ff */
[----:B-1----:R-:W-:Y:S05]  /*8850*/  @!P0 BRA `(.L_x_133) ;  /* 0x0000002000cc8947 */ /* 0x002fea0003800000 */
.L_x_132:
[----:B------:R-:W-:Y:S05]  /*8860*/  BSYNC B0 ;  /* 0x0000000000007941 */ /* 0x000fea0003800000 */
.L_x_131:
[----:B------:R-:W-:Y:S02]  /*8870*/  ISETP.NE.AND P0, PT, R90, RZ, PT ;  /* 0x000000ff5a00720c */ /* 0x000fe40003f05270 */
[----:B------:R-:W-:Y:S11]  /*8880*/  IADD3 R88, PT, PT, R88, 0x1, RZ ;  /* 0x0000000158587810 */ /* 0x000ff60007ffe0ff */
[----:B------:R4:W1:Y:S04]  /*8890*/  @P0 LDS.128 R56, [R4] ;  /* 0x0000000004380984 */ /* 0x0008680000000c00 */
[----:B------:R4:W1:Y:S04]  /*88a0*/  @P0 LDS.128 R52, [R3+0x10] ;  /* 0x0000100003340984 */ /* 0x0008680000000c00 */
[----:B------:R4:W1:Y:S04]  /*88b0*/  @P0 LDS.128 R48, [R2+0x20] ;  /* 0x0000200002300984 */ /* 0x0008680000000c00 */
[----:B------:R4:W1:Y:S02]  /*88c0*/  @P0 LDS.128 R44, [R0+0x30] ;  /* 0x00003000002c0984 */ /* 0x0008640000000c00 */
.L_x_130:
[----:B------:R-:W-:Y:S05]  /*88d0*/  BSYNC B1 ;  /* 0x0000000000017941 */ /* 0x000fea0003800000 */
.L_x_129:
[----:B----4-:R-:W-:Y:S05]  /*88e0*/  VIADD R0, R25, 0x20 ;  /* 0x0000002019007836 */ /* 0x010fea0000000000 */
        /* <DEDUP_REMOVED lines=9> */
[----:B------:R-:W4:Y:S01]  /*8980*/  LDCU.64 UR6, c[0x4][0x78] ;  /* 0x01000f00ff0677ac */ /* 0x000f220008000a00 */
[----:B------:R-:W2:Y:S01]  /*8990*/  LDC.64 R2, c[0x4][R3] ;  /* 0x0100000003027b82 */ /* 0x000ea20000000a00 */
[----:B------:R-:W5:Y:S01]  /*89a0*/  LDCU.64 UR4, c[0x4][0x10] ;  /* 0x01000200ff0477ac */ /* 0x000f620008000a00 */
[----:B-1----:R-:W-:Y:S01]  /*89b0*/  MOV R5, UR9 ;  /* 0x0000000900057c02 */ /* 0x002fe20008000f00 */
[----:B------:R-:W-:Y:S01]  /*89c0*/  IMAD.U32 R4, RZ, RZ, UR8 ;  /* 0x00000008ff047e24 */ /* 0x000fe2000f8e00ff */
[----:B----4-:R-:W-:Y:S01]  /*89d0*/  MOV R7, UR7 ;  /* 0x0000000700077c02 */ /* 0x010fe20008000f00 */
[----:B------:R-:W-:Y:S01]  /*89e0*/  IMAD.U32 R6, RZ, RZ, UR6 ;  /* 0x00000006ff067e24 */ /* 0x000fe2000f8e00ff */
[----:B-----5:R-:W-:Y:S01]  /*89f0*/  MOV R11, UR5 ;  /* 0x00000005000b7c02 */ /* 0x020fe20008000f00 */
[----:B------:R-:W-:Y:S02]  /*8a00*/  IMAD.U32 R10, RZ, RZ, UR4 ;  /* 0x00000004ff0a7e24 */ /* 0x000fe4000f8e00ff */
[----:B------:R-:W-:Y:S07]  /*8a10*/  LEPC R20, `(.L_x_134) ;  /* 0x000000001014794e */ /* 0x000fee0000000000 */
[----:B--23--:R-:W-:Y:S05]  /*8a20*/  CALL.ABS.NOINC R2 ;  /* 0x0000000002007343 */ /* 0x00cfea0003c00000 */
.L_x_134:
[----:B-1----:R-:W-:Y:S01]  /*8a30*/  LOP3.LUT R20, R56, 0xffffe000, RZ, 0xc0, !PT ;  /* 0xffffe00038147812 */ /* 0x002fe200078ec0ff */
[----:B------:R-:W-:Y:S05]  /*8a40*/  WARPSYNC.ALL ;  /* 0x0000000000007948 */ /* 0x000fea0003800000 */
[----:B------:R-:W-:Y:S01]  /*8a50*/  R2UR UR4, R25 ;  /* 0x00000000190472ca */ /* 0x000fe200000e0000 */
[----:B------:R-:W-:Y:S01]  /*8a60*/  IMAD.U32 R92, RZ, RZ, UR45 ;  /* 0x0000002dff5c7e24 */ /* 0x000fe2000f8e00ff */
[----:B------:R-:W-:Y:S01]  /*8a70*/  LOP3.LUT R21, R57, 0xffffe000, RZ, 0xc0, !PT ;  /* 0xffffe00039157812 */ /* 0x000fe200078ec0ff */
[----:B------:R-:W-:Y:S01]  /*8a80*/  BSSY.RECONVERGENT B0, `(.L_x_135) ;  /* 0x0000063000007945 */ /* 0x000fe20003800200 */
[----:B------:R-:W-:Y:S02]  /*8a90*/  LOP3.LUT R41, R58, 0xffffe000, RZ, 0xc0, !PT ;  /* 0xffffe0003a297812 */ /* 0x000fe400078ec0ff */
[----:B------:R-:W-:Y:S02]  /*8aa0*/  LOP3.LUT R26, R54, 0xffffe000, RZ, 0xc0, !PT ;  /* 0xffffe000361a7812 */ /* 0x000fe400078ec0ff */
[----:B------:R-:W-:Y:S02]  /*8ab0*/  LOP3.LUT R40, R50, 0xffffe000, RZ, 0xc0, !PT ;  /* 0xffffe00032287812 */ /* 0x000fe400078ec0ff */
[----:B------:R-:W-:Y:S02]  /*8ac0*/  ISETP.NE.AND P6, PT, R85, RZ, PT ;  /* 0x000000ff5500720c */ /* 0x000fe40003fc5270 */
[----:B------:R-:W-:Y:S01]  /*8ad0*/  ISETP.NE.AND P0, PT, R75, RZ, PT ;  /* 0x000000ff4b00720c */ /* 0x000fe20003f05270 */
[----:B------:R-:W1:Y:S01]  /*8ae0*/  LDTM.x16 R4, tmem[UR4+0x20] ;  /* 0x00002004000479ee */ /* 0x000e620008240000 */
[----:B------:R-:W-:Y:S09]  /*8af0*/  LEA R93, R88, UR44, 0x3 ;  /* 0x0000002c585d7c11 */ /* 0x000ff2000f8e18ff */
[----:B------:R-:W-:Y:S05]  /*8b00*/  @P6 LEA R92, R92, UR44, 0x3 ;  /* 0x0000002c5c5c6c11 */ /* 0x000fea000f8e18ff */
[----:B------:R-:W-:Y:S05]  /*8b10*/  @P6 VIADD R92, R92, 0xe0 ;  /* 0x000000e05c5c6836 */ /* 0x000fea0000000000 */
[----:B------:R-:W-:Y:S01]  /*8b20*/  @P6 PRMT R92, R91, 0x654, R92 ;  /* 0x000006545b5c6816 */ /* 0x000fe2000000005c */
[C---:B-1----:R-:W-:Y:S01]  /*8b30*/  FMUL R0, R24.reuse, R4 ;  /* 0x0000000418007220 */ /* 0x042fe20000400000 */
[C---:B------:R-:W-:Y:S01]  /*8b40*/  FMUL R2, R24.reuse, R5 ;  /* 0x0000000518027220 */ /* 0x040fe20000400000 */
[C---:B------:R-:W-:Y:S01]  /*8b50*/  FMUL R3, R24.reuse, R10 ;  /* 0x0000000a18037220 */ /* 0x040fe20000400000 */
[----:B------:R-:W-:Y:S01]  /*8b60*/  FMUL R4, R24, R11 ;  /* 0x0000000b18047220 */ /* 0x000fe20000400000 */
[C---:B--2---:R-:W-:Y:S01]  /*8b70*/  FFMA R28, R27.reuse, R20, R0 ;  /* 0x000000141b1c7223 */ /* 0x044fe20000000000 */
        /* <DEDUP_REMOVED lines=15> */
[----:B------:R-:W-:Y:S01]  /*8c70*/  FFMA R32, R27, R20, R0 ;  /* 0x000000141b207223 */ /* 0x000fe20000000000 */
[----:B------:R-:W-:Y:S01]  /*8c80*/  LOP3.LUT R20, R55, 0xffffe000, RZ, 0xc0, !PT ;  /* 0xffffe00037147812 */ /* 0x000fe200078ec0ff */
[C---:B------:R-:W-:Y:S01]  /*8c90*/  FFMA R33, R27.reuse, R41, R2 ;  /* 0x000000291b217223 */ /* 0x040fe20000000002 */
[C---:B------:R-:W-:Y:S01]  /*8ca0*/  FFMA R34, R27.reuse, R26, R3 ;  /* 0x0000001a1b227223 */ /* 0x040fe20000000003 */
[----:B------:R1:W-:Y:S01]  /*8cb0*/  STS.128 [R73+0x4000], R28 ;  /* 0x0040001c49007388 */ /* 0x0003e20000000c00 */
[----:B------:R-:W-:Y:S01]  /*8cc0*/  LOP3.LUT R26, R48, 0xffffe000, RZ, 0xc0, !PT ;  /* 0xffffe000301a7812 */ /* 0x000fe200078ec0ff */
[----:B------:R-:W-:Y:S01]  /*8cd0*/  FFMA R35, R27, R20, R4 ;  /* 0x000000141b237223 */ /* 0x000fe20000000004 */
[C---:B------:R-:W-:Y:S01]  /*8ce0*/  FMUL R5, R24.reuse, R12 ;  /* 0x0000000c18057220 */ /* 0x040fe20000400000 */
[C---:B------:R-:W-:Y:S01]  /*8cf0*/  FMUL R6, R24.reuse, R13 ;  /* 0x0000000d18067220 */ /* 0x040fe20000400000 */
        /* <DEDUP_REMOVED lines=22> */
[----:B------:R-:W-:Y:S02]  /*8e60*/  F2FP.TF32.F32.PACK_B R38, R38 ;  /* 0x00000026ff26723e */ /* 0x000fe400024050ff */
[----:B------:R-:W-:Y:S01]  /*8e70*/  F2FP.TF32.F32.PACK_B R39, R39 ;  /* 0x00000027ff27723e */ /* 0x000fe200024050ff */
[C---:B-1----:R-:W-:Y:S01]  /*8e80*/  FFMA R28, R27.reuse, R20, R9 ;  /* 0x000000141b1c7223 */ /* 0x042fe20000000009 */
[C---:B------:R-:W-:Y:S01]  /*8e90*/  FFMA R29, R27.reuse, R21, R10 ;  /* 0x000000151b1d7223 */ /* 0x040fe2000000000a */
[C---:B------:R-:W-:Y:S01]  /*8ea0*/  FFMA R30, R27.reuse, R26, R11 ;  /* 0x0000001a1b1e7223 */ /* 0x040fe2000000000b */
[----:B------:R-:W-:Y:S01]  /*8eb0*/  FFMA R31, R27, R41, R12 ;  /* 0x000000291b1f7223 */ /* 0x000fe2000000000c */
[----:B------:R2:W-:Y:S01]  /*8ec0*/  STS.128 [R71+0x4020], R36 ;  /* 0x0040202447007388 */ /* 0x0005e20000000c00 */
[----:B------:R-:W-:Y:S02]  /*8ed0*/  F2FP.TF32.F32.PACK_B R28, R28 ;  /* 0x0000001cff1c723e */ /* 0x000fe400024050ff */
[----:B------:R-:W-:Y:S02]  /*8ee0*/  F2FP.TF32.F32.PACK_B R29, R29 ;  /* 0x0000001dff1d723e */ /* 0x000fe400024050ff */
[----:B------:R-:W-:Y:S02]  /*8ef0*/  F2FP.TF32.F32.PACK_B R30, R30 ;  /* 0x0000001eff1e723e */ /* 0x000fe400024050ff */
[----:B------:R-:W-:Y:S02]  /*8f00*/  F2FP.TF32.F32.PACK_B R31, R31 ;  /* 0x0000001fff1f723e */ /* 0x000fe400024050ff */
[----:B------:R-:W-:Y:S03]  /*8f10*/  @P6 SHF.L.U32 R14, R70, 0x1f, RZ ;  /* 0x0000001f460e6819 */ /* 0x000fe600000006ff */
        /* <DEDUP_REMOVED lines=25> */
.L_x_136:
[----:B------:R-:W-:Y:S05]  /*90b0*/  BSYNC.RECONVERGENT B0 ;  /* 0x0000000000007941 */ /* 0x000fea0003800200 */
.L_x_135:
        /* <DEDUP_REMOVED lines=21> */
.L_x_140:
[----:B------:R-:W-:Y:S05]  /*9210*/  BSYNC B0 ;  /* 0x0000000000007941 */ /* 0x000fea0003800000 */
.L_x_139:
[----:B------:R-:W-:Y:S11]  /*9220*/  ISETP.NE.AND P0, PT, R90, RZ, PT ;  /* 0x000000ff5a00720c */ /* 0x000ff60003f05270 */
[----:B------:R-:W-:Y:S02]  /*9230*/  @!UPT UIADD3 URZ, UPT, UPT, URZ, URZ, URZ ;  /* 0x000000fffffff290 */ /* 0x000fe4000fffe0ff */
[----:B------:R4:W1:Y:S04]  /*9240*/  @P0 LDS.128 R56, [R3] ;  /* 0x0000000003380984 */ /* 0x0008680000000c00 */
[----:B------:R4:W1:Y:S04]  /*9250*/  @P0 LDS.128 R52, [R2+0x10] ;  /* 0x0000100002340984 */ /* 0x0008680000000c00 */
[----:B------:R4:W1:Y:S04]  /*9260*/  @P0 LDS.128 R48, [R0+0x20] ;  /* 0x0000200000300984 */ /* 0x0008680000000c00 */
[----:B------:R4:W1:Y:S02]  /*9270*/  @P0 LDS.128 R44, [R88+0x30] ;  /* 0x00003000582c0984 */ /* 0x0008640000000c00 */
.L_x_138:
[----:B------:R-:W-:Y:S05]  /*9280*/  BSYNC B1 ;  /* 0x0000000000017941 */ /* 0x000fea0003800000 */
.L_x_137:
[----:B----4-:R-:W-:Y:S05]  /*9290*/  VIADD R0, R25, 0x30 ;  /* 0x0000003019007836 */ /* 0x010fea0000000000 */
[----:B------:R-:W-:Y:S04]  /*92a0*/  SHF.R.U32.HI R0, RZ, 0x15, R0 ;  /* 0x00000015ff007819 */ /* 0x000fe80000011600 */
[----:B------:R-:W-:Y:S11]  /*92b0*/  LOP3.LUT P0, RZ, R0, 0x3, R63, 0x48, !PT ;  /* 0x0000000300ff7812 */ /* 0x000ff6000780483f */
[----:B------:R-:W-:Y:S02]  /*92c0*/  @!UPT UIADD3 URZ, UPT, UPT, URZ, URZ, URZ ;  /* 0x000000fffffff290 */ /* 0x000fe4000fffe0ff */
[----:B------:R-:W-:Y:S05]  /*92d0*/  @!P0 BRA `(.L_x_142) ;  /* 0x0000000000408947 */ /* 0x000fea0003800000 */
[----:B------:R-:W4:Y:S01]  /*92e0*/  LDCU.64 UR8, c[0x4][0x70] ;  /* 0x01000e00ff0877ac */ /* 0x000f220008000a00 */
[----:B------:R-:W-:Y:S01]  /*92f0*/  MOV R3, 0x0 ;  /* 0x0000000000037802 */ /* 0x000fe20000000f00 */
[----:B------:R-:W-:Y:S02]  /*9300*/  HFMA2 R12, -RZ, RZ, 0, 5.9604644775390625e-08 ;  /* 0x00000001ff0c7431 */ /* 0x000fe400000001ff */
[----:B------:R-:W-:Y:S02]  /*9310*/  IMAD.MOV.U32 R8, RZ, RZ, 0x192 ;  /* 0x00000192ff087424 */ /* 0x000fe400078e00ff */
[----:B------:R-:W-:Y:S01]  /*9320*/  IMAD.MOV.U32 R13, RZ, RZ, RZ ;  /* 0x000000ffff0d7224 */ /* 0x000fe200078e00ff */
[----:B------:R-:W5:Y:S01]  /*9330*/  LDCU.64 UR6, c[0x4][0x78] ;  /* 0x01000f00ff0677ac */ /* 0x000f620008000a00 */
[----:B------:R-:W2:Y:S01]  /*9340*/  LDC.64 R2, c[0x4][R3] ;  /* 0x0100000003027b82 */ /* 0x000ea20000000a00 */
[----:B------:R-:W3:Y:S01]  /*9350*/  LDCU.64 UR4, c[0x4][0x10] ;  /* 0x01000200ff0477ac */ /* 0x000ee20008000a00 */
[----:B----4-:R-:W-:Y:S01]  /*9360*/  MOV R5, UR9 ;  /* 0x0000000900057c02 */ /* 0x010fe20008000f00 */
[----:B-1----:R-:W-:Y:S01]  /*9370*/  IMAD.U32 R4, RZ, RZ, UR8 ;  /* 0x00000008ff047e24 */ /* 0x002fe2000f8e00ff */
[----:B-----5:R-:W-:Y:S01]  /*9380*/  MOV R7, UR7 ;  /* 0x0000000700077c02 */ /* 0x020fe20008000f00 */
[----:B------:R-:W-:Y:S01]  /*9390*/  IMAD.U32 R6, RZ, RZ, UR6 ;  /* 0x00000006ff067e24 */ /* 0x000fe2000f8e00ff */
[----:B---3--:R-:W-:Y:S01]  /*93a0*/  MOV R11, UR5 ;  /* 0x00000005000b7c02 */ /* 0x008fe20008000f00 */
[----:B------:R-:W-:Y:S02]  /*93b0*/  IMAD.U32 R10, RZ, RZ, UR4 ;  /* 0x00000004ff0a7e24 */ /* 0x000fe4000f8e00ff */
[----:B------:R-:W-:Y:S07]  /*93c0*/  LEPC R20, `(.L_x_142) ;  /* 0x000000001014794e */ /* 0x000fee0000000000 */
[----:B--2---:R-:W-:Y:S05]  /*93d0*/  CALL.ABS.NOINC R2 ;  /* 0x0000000002007343 */ /* 0x004fea0003c00000 */
.L_x_142:
[----:B------:R-:W-:Y:S01]  /*93e0*/  ISETP.NE.AND P0, PT, R75, RZ, PT ;  /* 0x000000ff4b00720c */ /* 0x000fe20003f05270 */
[----:B------:R-:W-:Y:S05]  /*93f0*/  WARPSYNC.ALL ;  /* 0x0000000000007948 */ /* 0x000fea0003800000 */
[----:B------:R-:W-:Y:S01]  /*9400*/  R2UR UR4, R25 ;  /* 0x00000000190472ca */ /* 0x000fe200000e0000 */
[----:B------:R-:W-:Y:S01]  /*9410*/  VIADD R87, R87, 0x130 ;  /* 0x0000013057577836 */ /* 0x000fe20000000000 */
[----:B-1----:R-:W-:Y:S01]  /*9420*/  LOP3.LUT R0, R56, 0xffffe000, RZ, 0xc0, !PT ;  /* 0xffffe00038007812 */ /* 0x002fe200078ec0ff */
[----:B------:R-:W-:Y:S01]  /*9430*/  BSSY.RECONVERGENT B0, `(.L_x_143) ;  /* 0x0000060000007945 */ /* 0x000fe20003800200 */
[----:B------:R-:W-:Y:S02]  /*9440*/  LOP3.LUT R2, R57, 0xffffe000, RZ, 0xc0, !PT ;  /* 0xffffe00039027812 */ /* 0x000fe400078ec0ff */
[----:B------:R-:W-:Y:S02]  /*9450*/  LOP3.LUT R3, R58, 0xffffe000, RZ, 0xc0, !PT ;  /* 0xffffe0003a037812 */ /* 0x000fe400078ec0ff */
[----:B------:R-:W-:Y:S02]  /*9460*/  LOP3.LUT R20, R59, 0xffffe000, RZ, 0xc0, !PT ;  /* 0xffffe0003b147812 */ /* 0x000fe400078ec0ff */
[----:B------:R-:W-:Y:S02]  /*9470*/  LOP3.LUT R21, R52, 0xffffe000, RZ, 0xc0, !PT ;  /* 0xffffe00034157812 */ /* 0x000fe400078ec0ff */
[----:B------:R-:W-:Y:S01]  /*9480*/  LOP3.LUT R26, R53, 0xffffe000, RZ, 0xc0, !PT ;  /* 0xffffe000351a7812 */ /* 0x000fe200078ec0ff */
[----:B------:R-:W1:Y:S01]  /*9490*/  LDTM.x16 R4, tmem[UR4+0x30] ;  /* 0x00003004000479ee */ /* 0x000e620008240000 */
[----:B--2---:R-:W-:Y:S01]  /*94a0*/  LOP3.LUT R29, R54, 0xffffe000, RZ, 0xc0, !PT ;  /* 0xffffe000361d7812 */ /* 0x004fe200078ec0ff */
[----:B------:R-:W-:Y:S01]  /*94b0*/  NOP ;  /* 0x0000000000007918 */ /* 0x000fe20000000000 */
[----:B------:R-:W-:Y:S02]  /*94c0*/  LOP3.LUT R28, R55, 0xffffe000, RZ, 0xc0, !PT ;  /* 0xffffe000371c7812 */ /* 0x000fe400078ec0ff */
[----:B------:R-:W-:Y:S02]  /*94d0*/  LOP3.LUT R87, R87, 0xfefffff8, RZ, 0xc0, !PT ;  /* 0xfefffff857577812 */ /* 0x000fe400078ec0ff */
[----:B------:R-:W-:Y:S02]  /*94e0*/  LOP3.LUT R31, R48, 0xffffe000, RZ, 0xc0, !PT ;  /* 0xffffe000301f7812 */ /* 0x000fe400078ec0ff */
[----:B------:R-:W-:Y:S01]  /*94f0*/  LOP3.LUT R30, R49, 0xffffe000, RZ, 0xc0, !PT ;  /* 0xffffe000311e7812 */ /* 0x000fe200078ec0ff */
[----:B-1----:R1:W-:Y:S01]  /*9500*/  SYNCS.ARRIVE.TRANS64.RED.A1T0 RZ, [R87+URZ], RZ ;  /* 0x000000ff57ff79a7 */ /* 0x0023e200081004ff */
[----:B------:R-:W-:Y:S02]  /*9510*/  LOP3.LUT R33, R50, 0xffffe000, RZ, 0xc0, !PT ;  /* 0xffffe00032217812 */ /* 0x000fe400078ec0ff */
[----:B------:R-:W-:Y:S02]  /*9520*/  LOP3.LUT R32, R51, 0xffffe000, RZ, 0xc0, !PT ;  /* 0xffffe00033207812 */ /* 0x000fe400078ec0ff */
[----:B------:R-:W-:Y:S02]  /*9530*/  LOP3.LUT R35, R44, 0xffffe000, RZ, 0xc0, !PT ;  /* 0xffffe0002c237812 */ /* 0x000fe400078ec0ff */
[----:B------:R-:W-:Y:S02]  /*9540*/  LOP3.LUT R34, R45, 0xffffe000, RZ, 0xc0, !PT ;  /* 0xffffe0002d227812 */ /* 0x000fe400078ec0ff */
[----:B------:R-:W-:Y:S02]  /*9550*/  LOP3.LUT R37, R46, 0xffffe000, RZ, 0xc0, !PT ;  /* 0xffffe0002e257812 */ /* 0x000fe400078ec0ff */
[----:B------:R-:W-:Y:S01]  /*9560*/  LOP3.LUT R36, R47, 0xffffe000, RZ, 0xc0, !PT ;  /* 0xffffe0002f247812 */ /* 0x000fe200078ec0ff */
[C---:B------:R-:W-:Y:S01]  /*9570*/  FMUL R4, R24.reuse, R4 ;  /* 0x0000000418047220 */ /* 0x040fe20000400000 */
[C---:B------:R-:W-:Y:S01]  /*9580*/  FMUL R5, R24.reuse, R5 ;  /* 0x0000000518057220 */ /* 0x040fe20000400000 */
[C---:B------:R-:W-:Y:S01]  /*9590*/  FMUL R6, R24.reuse, R6 ;  /* 0x0000000618067220 */ /* 0x040fe20000400000 */
[C---:B------:R-:W-:Y:S01]  /*95a0*/  FMUL R7, R24.reuse, R7 ;  /* 0x0000000718077220 */ /* 0x040fe20000400000 */
[C---:B------:R-:W-:Y:S01]  /*95b0*/  FFMA R4, R27.reuse, R0, R4 ;  /* 0x000000001b047223 */ /* 0x040fe20000000004 */
[C---:B------:R-:W-:Y:S01]  /*95c0*/  FFMA R5, R27.reuse, R2, R5 ;  /* 0x000000021b057223 */ /* 0x040fe20000000005 */
[C---:B------:R-:W-:Y:S01]  /*95d0*/  FFMA R6, R27.reuse, R3, R6 ;  /* 0x000000031b067223 */ /* 0x040fe20000000006 */
[C---:B------:R-:W-:Y:S01]  /*95e0*/  FFMA R7, R27.reuse, R20, R7 ;  /* 0x000000141b077223 */ /* 0x040fe20000000007 */
[C---:B------:R-:W-:Y:S01]  /*95f0*/  FMUL R8, R24.reuse, R8 ;  /* 0x0000000818087220 */ /* 0x040fe20000400000 */
[C---:B------:R-:W-:Y:S01]  /*9600*/  FMUL R9, R24.reuse, R9 ;  /* 0x0000000918097220 */ /* 0x040fe20000400000 */
[C---:B------:R-:W-:Y:S01]  /*9610*/  FMUL R10, R24.reuse, R10 ;  /* 0x0000000a180a7220 */ /* 0x040fe20000400000 */
[C---:B------:R-:W-:Y:S01]  /*9620*/  FMUL R11, R24.reuse, R11 ;  /* 0x0000000b180b7220 */ /* 0x040fe20000400000 */
[----:B------:R-:W-:Y:S01]  /*9630*/  F2FP.TF32.F32.PACK_B R4, R4 ;  /* 0x00000004ff04723e */ /* 0x000fe200024050ff */
[C---:B------:R-:W-:Y:S01]  /*9640*/  FFMA R8, R27.reuse, R21, R8 ;  /* 0x000000151b087223 */ /* 0x040fe20000000008 */
[----:B------:R-:W-:Y:S01]  /*9650*/  F2FP.TF32.F32.PACK_B R5, R5 ;  /* 0x00000005ff05723e */ /* 0x000fe200024050ff */
[C---:B------:R-:W-:Y:S01]  /*9660*/  FFMA R9, R27.reuse, R26, R9 ;  /* 0x0000001a1b097223 */ /* 0x040fe20000000009 */
[----:B------:R-:W-:Y:S01]  /*9670*/  F2FP.TF32.F32.PACK_B R6, R6 ;  /* 0x00000006ff06723e */ /* 0x000fe200024050ff */
[C---:B------:R-:W-:Y:S01]  /*9680*/  FFMA R10, R27.reuse, R29, R10 ;  /* 0x0000001d1b0a7223 */ /* 0x040fe2000000000a */
[----:B------:R-:W-:Y:S01]  /*9690*/  F2FP.TF32.F32.PACK_B R7, R7 ;  /* 0x00000007ff07723e */ /* 0x000fe200024050ff */
[C---:B------:R-:W-:Y:S01]  /*96a0*/  FFMA R11, R27.reuse, R28, R11 ;  /* 0x0000001c1b0b7223 */ /* 0x040fe2000000000b */
[C---:B------:R-:W-:Y:S01]  /*96b0*/  FMUL R12, R24.reuse, R12 ;  /* 0x0000000c180c7220 */ /* 0x040fe20000400000 */
[----:B------:R-:W-:Y:S01]  /*96c0*/  F2FP.TF32.F32.PACK_B R8, R8 ;  /* 0x00000008ff08723e */ /* 0x000fe200024050ff */
[C---:B------:R-:W-:Y:S01]  /*96d0*/  FMUL R13, R24.reuse, R13 ;  /* 0x0000000d180d7220 */ /* 0x040fe20000400000 */
[----:B------:R1:W-:Y:S01]  /*96e0*/  STS.128 [R73+0x6000], R4 ;  /* 0x0060000449007388 */ /* 0x0003e20000000c00 */
        /* <DEDUP_REMOVED lines=8> */
[C---:B------:R-:W-:Y:S01]  /*9770*/  FFMA R15, R27.reuse, R32, R15 ;  /* 0x000000201b0f7223 */ /* 0x040fe2000000000f */
[C---:B------:R-:W-:Y:S01]  /*9780*/  FMUL R16, R24.reuse, R16 ;  /* 0x0000001018107220 */ /* 0x040fe20000400000 */
[----:B------:R-:W-:Y:S01]  /*9790*/  F2FP.TF32.F32.PACK_B R12, R12 ;  /* 0x0000000cff0c723e */ /* 0x000fe200024050ff */
[----:B------:R1:W-:Y:S01]  /*97a0*/  STS.128 [R72+0x6010], R8 ;  /* 0x0060100848007388 */ /* 0x0003e20000000c00 */
[C---:B------:R-:W-:Y:S01]  /*97b0*/  FMUL R17, R24.reuse, R17 ;  /* 0x0000001118117220 */ /* 0x040fe20000400000 */
[C---:B------:R-:W-:Y:S01]  /*97c0*/  FMUL R18, R24.reuse, R18 ;  /* 0x0000001218127220 */ /* 0x040fe20000400000 */
[----:B------:R-:W-:Y:S01]  /*97d0*/  FMUL R19, R24, R19 ;  /* 0x0000001318137220 */ /* 0x000fe20000400000 */
[----:B------:R-:W-:Y:S01]  /*97e0*/  F2FP.TF32.F32.PACK_B R13, R13 ;  /* 0x0000000dff0d723e */ /* 0x000fe200024050ff */
[C---:B------:R-:W-:Y:S01]  /*97f0*/  FFMA R16, R27.reuse, R35, R16 ;  /* 0x000000231b107223 */ /* 0x040fe20000000010 */
[----:B------:R-:W-:Y:S01]  /*9800*/  F2FP.TF32.F32.PACK_B R14, R14 ;  /* 0x0000000eff0e723e */ /* 0x000fe200024050ff */
[C---:B------:R-:W-:Y:S01]  /*9810*/  FFMA R17, R27.reuse, R34, R17 ;  /* 0x000000221b117223 */ /* 0x040fe20000000011 */
[----:B------:R-:W-:Y:S01]  /*9820*/  F2FP.TF32.F32.PACK_B R15, R15 ;  /* 0x0000000fff0f723e */ /* 0x000fe200024050ff */
[C---:B------:R-:W-:Y:S01]  /*9830*/  FFMA R18, R27.reuse, R37, R18 ;  /* 0x000000251b127223 */ /* 0x040fe20000000012 */
[----:B------:R-:W-:Y:S01]  /*9840*/  FFMA R19, R27, R36, R19 ;  /* 0x000000241b137223 */ /* 0x000fe20000000013 */
[----:B------:R-:W-:Y:S02]  /*9850*/  F2FP.TF32.F32.PACK_B R16, R16 ;  /* 0x00000010ff10723e */ /* 0x000fe400024050ff */
        /* <DEDUP_REMOVED lines=24> */
[----:B--2---:R-:W-:Y:S01]  /*99e0*/  UMOV UR8, UR6 ;  /* 0x0000000600087c82 */ /* 0x004fe20008000000 */
[----:B------:R-:W-:Y:S02]  /*99f0*/  UMOV UR9, UR7 ;  /* 0x0000000700097c82 */ /* 0x000fe40008000000 */
[----:B------:R2:W-:Y:S01]  /*9a00*/  UTMASTG.5D.IM2COL [UR8], [UR4] ;  /* 0x00000008040073b5 */ /* 0x0005e20008060000 */
[----:B------:R0:W-:Y:S01]  /*9a10*/  UTMACMDFLUSH ;  /* 0x00000000000079b7 */ /* 0x0001e20000000000 */
[----:B--2---:R-:W-:Y:S04]  /*9a20*/  DEPBAR.LE SB0, 0x1 ;  /* 0x000080400000791a */ /* 0x004fe80000000000 */
.L_x_144:
[----:B------:R-:W-:Y:S05]  /*9a30*/  BSYNC.RECONVERGENT B0 ;  /* 0x0000000000007941 */ /* 0x000fea0003800200 */
.L_x_143:
[----:B------:R-:W-:Y:S01]  /*9a40*/  BAR.SYNC.DEFER_BLOCKING 0x1, 0x80 ;  /* 0x0042000000007b1d */ /* 0x000fe20000010000 */
[----:B------:R-:W-:Y:S01]  /*9a50*/  UISETP.NE.AND UP0, UPT, UR49, -0x4, UPT ;  /* 0xfffffffc3100788c */ /* 0x000fe2000bf05270 */
[----:B------:R-:W-:Y:S08]  /*9a60*/  IADD3 R0, PT, PT, R22, 0x1, RZ ;  /* 0x0000000116007810 */ /* 0x000ff00007ffe0ff */
[----:B------:R-:W-:Y:S05]  /*9a70*/  BRA.U !UP0, `(.L_x_145) ;  /* 0x0000000108247547 */ /* 0x000fea000b800000 */
[----:B------:R-:W-:Y:S01]  /*9a80*/  ISETP.NE.AND P0, PT, R85, RZ, PT ;  /* 0x000000ff5500720c */ /* 0x000fe20003f05270 */
[----:B------:R-:W-:Y:S01]  /*9a90*/  IMAD.U32 R2, RZ, RZ, UR47 ;  /* 0x0000002fff027e24 */ /* 0x000fe2000f8e00ff */
[----:B------:R-:W-:Y:S04]  /*9aa0*/  UIADD3 UR4, UPT, UPT, UR47, 0x1, URZ ;  /* 0x000000012f047890 */ /* 0x000fe8000fffe0ff */
[----:B------:R-:W-:Y:S04]  /*9ab0*/  UISETP.NE.AND UP0, UPT, UR4, 0x4, UPT ;  /* 0x000000040400788c */ /* 0x000fe8000bf05270 */
[----:B------:R-:W-:Y:S03]  /*9ac0*/  USEL UR47, UR4, URZ, UP0 ;  /* 0x000000ff042f7287 */ /* 0x000fe60008000000 */
[----:B------:R-:W-:Y:S05]  /*9ad0*/  @P0 LEA R2, R2, UR44, 0x3 ;  /* 0x0000002c02020c11 */ /* 0x000fea000f8e18ff */
[----:B------:R-:W-:Y:S05]  /*9ae0*/  @P0 VIADD R2, R2, 0xe0 ;  /* 0x000000e002020836 */ /* 0x000fea0000000000 */
[----:B------:R-:W-:Y:S04]  /*9af0*/  @P0 PRMT R2, R91, 0x654, R2 ;  /* 0x000006545b020816 */ /* 0x000fe80000000002 */
[----:B------:R2:W-:Y:S03]  /*9b00*/  @P0 SYNCS.ARRIVE.TRANS64.RED.A1T0 RZ, [R2+URZ], RZ ;  /* 0x000000ff02ff09a7 */ /* 0x0005e600081004ff */
.L_x_145:
[----:B------:R-:W-:Y:S01]  /*9b10*/  R2UR UR5, R64 ;  /* 0x00000000400572ca */ /* 0x000fe200000e0000 */
[----:B------:R-:W-:Y:S01]  /*9b20*/  UISETP.NE.AND UP0, UPT, UR58, URZ, UPT ;  /* 0x000000ff3a00728c */ /* 0x000fe2000bf05270 */
[----:B------:R-:W-:Y:S01]  /*9b30*/  R2UR UR4, R65 ;  /* 0x00000000410472ca */ /* 0x000fe200000e0000 */
[----:B------:R-:W-:Y:S01]  /*9b40*/  UIADD3 UR49, UPT, UPT, UR49, 0x4, URZ ;  /* 0x0000000431317890 */ /* 0x000fe2000fffe0ff */
[----:B------:R-:W-:Y:S01]  /*9b50*/  ISETP.NE.AND P0, PT, R0, 0x2, PT ;  /* 0x000000020000780c */ /* 0x000fe20003f05270 */
[----:B------:R-:W-:Y:S01]  /*9b60*/  UMOV UR48, UR59 ;  /* 0x0000003b00307c82 */ /* 0x000fe20008000000 */
[----:B------:R-:W-:Y:S02]  /*9b70*/  LOP3.LUT R68, R68, 0x1, RZ, 0x3c, !PT ;  /* 0x0000000144447812 */ /* 0x000fe400078e3cff */
[----:B--2---:R-:W-:Y:S02]  /*9b80*/  SEL R2, RZ, 0x1, P0 ;  /* 0x00000001ff027807 */ /* 0x004fe40000000000 */
[----:B------:R-:W-:Y:S02]  /*9b90*/  SEL R22, R0, RZ, P0 ;  /* 0x000000ff00167207 */ /* 0x000fe40000000000 */
[----:B------:R-:W-:Y:S01]  /*9ba0*/  LOP3.LUT R69, R69, R2, RZ, 0x3c, !PT ;  /* 0x0000000245457212 */ /* 0x000fe200078e3cff */
[----:B------:R-:W-:Y:S02]  /*9bb0*/  UIADD3 UR19, UPT, UPT, UR36, UR5, URZ ;  /* 0x0000000524137290 */ /* 0x000fe4000fffe0ff */
[----:B------:R-:W-:Y:S01]  /*9bc0*/  UIADD3 UR45, UPT, UPT, UR37, UR4, URZ ;  /* 0x00000004252d7290 */ /* 0x000fe2000fffe0ff */
[----:B------:R-:W-:Y:S11]  /*9bd0*/  BRA.U UP0, `(.L_x_146) ;  /* 0xffffffc9001c7547 */ /* 0x000ff6000b83ffff */
[----:B------:R-:W-:-:S13]  /*9be0*/  R2UR UR4, R66 ;  /* 0x00000000420472ca */ /* 0x000fda00000e0000 */
[----:B------:R-:W-:-:S09]  /*9bf0*/  UISETP.NE.AND UP0, UPT, UR4, URZ, UPT ;  /* 0x000000ff0400728c */ /* 0x000fd2000bf05270 */
[----:B------:R-:W-:Y:S05]  /*9c00*/  BRA.U !UP0, `(.L_x_147) ;  /* 0x0000000108487547 */ /* 0x000fea000b800000 */
[----:B------:R-:W2:Y:S02]  /*9c10*/  LDCU.64 UR4, c[0x0][0x990] ;  /* 0x00013200ff0477ac */ /* 0x000ea40008000a00 */
[----:B--2---:R-:W-:-:S04]  /*9c20*/  UISETP.NE.U32.AND UP0, UPT, UR4, URZ, UPT ;  /* 0x000000ff0400728c */ /* 0x004fc8000bf05070 */
[----:B------:R-:W-:-:S09]  /*9c30*/  UISETP.NE.AND.EX UP0, UPT, UR5, URZ, UPT, UP0 ;  /* 0x000000ff0500728c */ /* 0x000fd2000bf05300 */
[----:B------:R-:W-:Y:S05]  /*9c40*/  BRA.U UP0, `(.L_x_148) ;  /* 0x00000001000c7547 */ /* 0x000fea000b800000 */
[----:B------:R-:W-:-:S13]  /*9c50*/  FSETP.NEU.AND P0, PT, R27, RZ, PT ;  /* 0x000000ff1b00720b */ /* 0x000fda0003f0d000 */
[----:B------:R-:W-:Y:S05]  /*9c60*/  @!P0 EXIT ;  /* 0x000000000000894d */ /* 0x000fea0003800000 */
[----:B------:R-:W-:Y:S05]  /*9c70*/  BRA `(.L_x_147) ;  /* 0x00000000002c7947 */ /* 0x000fea0003800000 */
.L_x_148:
[----:B------:R-:W-:Y:S01]  /*9c80*/  ISETP.NE.AND P0, PT, R84, RZ, PT ;  /* 0x000000ff5400720c */ /* 0x000fe20003f05270 */
[----:B------:R-:W-:-:S12]  /*9c90*/  BSSY.RECONVERGENT B0, `(.L_x_147) ;  /* 0x0000009000007945 */ /* 0x000fd80003800200 */
[----:B------:R-:W-:Y:S05]  /*9ca0*/  @P0 BRA `(.L_x_149) ;  /* 0x0000000000140947 */ /* 0x000fea0003800000 */
[----:B------:R-:W2:Y:S02]  /*9cb0*/  LDCU.64 UR4, c[0x0][0x988] ;  /* 0x00013100ff0477ac */ /* 0x000ea40008000a00 */
[----:B--2---:R-:W-:-:S04]  /*9cc0*/  ISETP.NE.U32.AND P0, PT, RZ, UR4, PT ;  /* 0x00000004ff007c0c */ /* 0x004fc8000bf05070 */
[----:B------:R-:W-:-:S13]  /*9cd0*/  ISETP.NE.AND.EX P0, PT, RZ, UR5, PT, P0 ;  /* 0x00000005ff007c0c */ /* 0x000fda000bf05300 */
[----:B------:R-:W-:Y:S05]  /*9ce0*/  @!P0 EXIT ;  /* 0x000000000000894d */ /* 0x000fea0003800000 */
[----:B------:R-:W-:Y:S05]  /*9cf0*/  BRA `(.L_x_150) ;  /* 0x0000000000087947 */ /* 0x000fea0003800000 */
.L_x_149:
[----:B------:R-:W-:-:S13]  /*9d00*/  FSETP.NEU.AND P0, PT, R27, RZ, PT ;  /* 0x000000ff1b00720b */ /* 0x000fda0003f0d000 */
[----:B------:R-:W-:Y:S05]  /*9d10*/  @!P0 EXIT ;  /* 0x000000000000894d */ /* 0x000fea0003800000 */
.L_x_150:
[----:B------:R-:W-:Y:S05]  /*9d20*/  BSYNC.RECONVERGENT B0 ;  /* 0x0000000000007941 */ /* 0x000fea0003800200 */
.L_x_147:
[----:B------:R-:W2:Y:S01]  /*9d30*/  S2UR UR5, SR_CgaCtaId ;  /* 0x00000000000579c3 */ /* 0x000ea20000008800 */
[----:B------:R-:W-:Y:S01]  /*9d40*/  ULEA UR4, UR47, UR44, 0x3 ;  /* 0x0000002c2f047291 */ /* 0x000fe2000f8e18ff */
[----:B------:R-:W-:-:S04]  /*9d50*/  DEPBAR.LE SB0, 0x0 ;  /* 0x000080000000791a */ /* 0x000fc80000000000 */
[----:B------:R-:W-:-:S04]  /*9d60*/  UIADD3 UR4, UPT, UPT, UR4, 0xe0, URZ ;  /* 0x000000e004047890 */ /* 0x000fc8000fffe0ff */
[----:B--2---:R-:W-:-:S09]  /*9d70*/  UPRMT UR4, UR5, 0x654, UR4 ;  /* 0x0000065405047896 */ /* 0x004fd20008000004 */
[----:B------:R-:W-:Y:S01]  /*9d80*/  SYNCS.ARRIVE.TRANS64.RED.A1T0 RZ, [UR4], RZ ;  /* 0x000000ffffff79a7 */ /* 0x000fe20008100404 */
[----:B------:R-:W-:Y:S05]  /*9d90*/  EXIT ;  /* 0x000000000000794d */ /* 0x000fea0003800000 */
.L_x_25:
[----:B------:R-:W-:Y:S07]  /*9da0*/  MOV R0, UR9 ;  /* 0x0000000900007c02 */ /* 0x000fee0008000f00 */
.L_x_151:
[----:B--2---:R2:W3:Y:S02]  /*9db0*/  SYNCS.PHASECHK.TRANS64.TRYWAIT P0, [R0+URZ+0x60], R5 ;  /* 0x00006005000075a7 */ /* 0x0044e400080011ff */
[----:B---3--:R-:W-:Y:S05]  /*9dc0*/  @!P0 NANOSLEEP.SYNCS 0x989680 ;  /* 0x009896800000895d */ /* 0x008fea0003900000 */
[----:B------:R-:W3:Y:S02]  /*9dd0*/  @!P0 SYNCS.PHASECHK.TRANS64 P0, [R0+URZ+0x60], R5 ;  /* 0x00006005000085a7 */ /* 0x000ee400080010ff */
[----:B---3--:R-:W-:Y:S05]  /*9de0*/  @!P0 BRA `(.L_x_151) ;  /* 0xfffffffc00f08947 */ /* 0x008fea000383ffff */
[----:B------:R-:W-:Y:S05]  /*9df0*/  BRA `(.L_x_24) ;  /* 0xffffff7c00c07947 */ /* 0x000fea000383ffff */
.L_x_32:
[----:B------:R-:W-:Y:S07]  /*9e00*/  MOV R0, UR9 ;  /* 0x0000000900007c02 */ /* 0x000fee0008000f00 */
.L_x_152:
[----:B-1----:R1:W2:Y:S02]  /*9e10*/  SYNCS.PHASECHK.TRANS64.TRYWAIT P0, [R0+URZ+0x60], R5 ;  /* 0x00006005000075a7 */ /* 0x0022a400080011ff */
[----:B--2---:R-:W-:Y:S05]  /*9e20*/  @!P0 NANOSLEEP.SYNCS 0x989680 ;  /* 0x009896800000895d */ /* 0x004fea0003900000 */
[----:B------:R-:W2:Y:S02]  /*9e30*/  @!P0 SYNCS.PHASECHK.TRANS64 P0, [R0+URZ+0x60], R5 ;  /* 0x00006005000085a7 */ /* 0x000ea400080010ff */
[----:B--2---:R-:W-:Y:S05]  /*9e40*/  @!P0 BRA `(.L_x_152) ;  /* 0xfffffffc00f08947 */ /* 0x004fea000383ffff */
[----:B------:R-:W-:Y:S05]  /*9e50*/  BRA `(.L_x_31) ;  /* 0xffffff8400607947 */ /* 0x000fea000383ffff */
.L_x_37:
[----:B-1----:R-:W-:-:S07]  /*9e60*/  MOV R0, UR36 ;  /* 0x0000002400007c02 */ /* 0x002fce0008000f00 */
.L_x_153:
[----:B-1----:R1:W2:Y:S02]  /*9e70*/  SYNCS.PHASECHK.TRANS64.TRYWAIT P0, [R0+URZ+0x110], R3 ;  /* 0x00011003000075a7 */ /* 0x0022a400080011ff */
[----:B--2---:R-:W-:Y:S05]  /*9e80*/  @!P0 NANOSLEEP.SYNCS 0x989680 ;  /* 0x009896800000895d */ /* 0x004fea0003900000 */
[----:B------:R-:W2:Y:S02]  /*9e90*/  @!P0 SYNCS.PHASECHK.TRANS64 P0, [R0+URZ+0x110], R3 ;  /* 0x00011003000085a7 */ /* 0x000ea400080010ff */
[----:B--2---:R-:W-:Y:S05]  /*9ea0*/  @!P0 BRA `(.L_x_153) ;  /* 0xfffffffc00f08947 */ /* 0x004fea000383ffff */
[----:B------:R-:W-:Y:S05]  /*9eb0*/  BRA `(.L_x_154) ;  /* 0xffffff8800407947 */ /* 0x000fea000383ffff */
.L_x_41:
[----:B------:R-:W-:-:S07]  /*9ec0*/  MOV R0, UR4 ;  /* 0x0000000400007c02 */ /* 0x000fce0008000f00 */
.L_x_155:
[----:B-1----:R1:W2:Y:S02]  /*9ed0*/  SYNCS.PHASECHK.TRANS64.TRYWAIT P0, [R0+URZ], R3 ;  /* 0x00000003000075a7 */ /* 0x0022a400080011ff */
[----:B--2---:R-:W-:Y:S05]  /*9ee0*/  @!P0 NANOSLEEP.SYNCS 0x989680 ;  /* 0x009896800000895d */ /* 0x004fea0003900000 */
[----:B------:R-:W2:Y:S02]  /*9ef0*/  @!P0 SYNCS.PHASECHK.TRANS64 P0, [R0+URZ], R3 ;  /* 0x00000003000085a7 */ /* 0x000ea400080010ff */
[----:B--2---:R-:W-:Y:S05]  /*9f00*/  @!P0 BRA `(.L_x_155) ;  /* 0xfffffffc00f08947 */ /* 0x004fea000383ffff */
[----:B------:R-:W-:Y:S05]  /*9f10*/  BRA `(.L_x_156) ;  /* 0xffffff8c00d87947 */ /* 0x000fea000383ffff */
.L_x_42:
[----:B------:R-:W-:-:S07]  /*9f20*/  MOV R0, UR5 ;  /* 0x0000000500007c02 */ /* 0x000fce0008000f00 */
.L_x_157:
[----:B-1----:R1:W2:Y:S02]  /*9f30*/  SYNCS.PHASECHK.TRANS64.TRYWAIT P0, [R0+URZ], R3 ;  /* 0x00000003000075a7 */ /* 0x0022a400080011ff */
[----:B--2---:R-:W-:Y:S05]  /*9f40*/  @!P0 NANOSLEEP.SYNCS 0x989680 ;  /* 0x009896800000895d */ /* 0x004fea0003900000 */
[----:B------:R-:W2:Y:S02]  /*9f50*/  @!P0 SYNCS.PHASECHK.TRANS64 P0, [R0+URZ], R3 ;  /* 0x00000003000085a7 */ /* 0x000ea400080010ff */
[----:B--2---:R-:W-:Y:S05]  /*9f60*/  @!P0 BRA `(.L_x_157) ;  /* 0xfffffffc00f08947 */ /* 0x004fea000383ffff */
[----:B------:R-:W-:Y:S05]  /*9f70*/  BRA `(.L_x_158) ;  /* 0xffffff8c00e87947 */ /* 0x000fea000383ffff */
.L_x_43:
[----:B------:R-:W-:-:S07]  /*9f80*/  MOV R0, UR5 ;  /* 0x0000000500007c02 */ /* 0x000fce0008000f00 */
.L_x_159:
[----:B-1----:R1:W2:Y:S02]  /*9f90*/  SYNCS.PHASECHK.TRANS64.TRYWAIT P0, [R0+URZ], R3 ;  /* 0x00000003000075a7 */ /* 0x0022a400080011ff */
[----:B--2---:R-:W-:Y:S05]  /*9fa0*/  @!P0 NANOSLEEP.SYNCS 0x989680 ;  /* 0x009896800000895d */ /* 0x004fea0003900000 */
[----:B------:R-:W2:Y:S02]  /*9fb0*/  @!P0 SYNCS.PHASECHK.TRANS64 P0, [R0+URZ], R3 ;  /* 0x00000003000085a7 */ /* 0x000ea400080010ff */
[----:B--2---:R-:W-:Y:S05]  /*9fc0*/  @!P0 BRA `(.L_x_159) ;  /* 0xfffffffc00f08947 */ /* 0x004fea000383ffff */
[----:B------:R-:W-:Y:S05]  /*9fd0*/  BRA `(.L_x_160) ;  /* 0xffffff8c00f87947 */ /* 0x000fea000383ffff */
.L_x_44:
[----:B------:R-:W-:-:S07]  /*9fe0*/  MOV R0, UR5 ;  /* 0x0000000500007c02 */ /* 0x000fce0008000f00 */
.L_x_161:
[----:B-1----:R1:W2:Y:S02]  /*9ff0*/  SYNCS.PHASECHK.TRANS64.TRYWAIT P0, [R0+URZ], R3 ;  /* 0x00000003000075a7 */ /* 0x0022a400080011ff */
[----:B--2---:R-:W-:Y:S05]  /*a000*/  @!P0 NANOSLEEP.SYNCS 0x989680 ;  /* 0x009896800000895d */ /* 0x004fea0003900000 */
[----:B------:R-:W2:Y:S02]  /*a010*/  @!P0 SYNCS.PHASECHK.TRANS64 P0, [R0+URZ], R3 ;  /* 0x00000003000085a7 */ /* 0x000ea400080010ff */
[----:B--2---:R-:W-:Y:S05]  /*a020*/  @!P0 BRA `(.L_x_161) ;  /* 0xfffffffc00f08947 */ /* 0x004fea000383ffff */
[----:B------:R-:W-:Y:S05]  /*a030*/  BRA `(.L_x_162) ;  /* 0xffffff9000087947 */ /* 0x000fea000383ffff */
.L_x_45:
[----:B------:R-:W-:-:S07]  /*a040*/  MOV R0, UR5 ;  /* 0x0000000500007c02 */ /* 0x000fce0008000f00 */
.L_x_163:
[----:B-1----:R1:W2:Y:S02]  /*a050*/  SYNCS.PHASECHK.TRANS64.TRYWAIT P0, [R0+URZ], R3 ;  /* 0x00000003000075a7 */ /* 0x0022a400080011ff */
[----:B--2---:R-:W-:Y:S05]  /*a060*/  @!P0 NANOSLEEP.SYNCS 0x989680 ;  /* 0x009896800000895d */ /* 0x004fea0003900000 */
[----:B------:R-:W2:Y:S02]  /*a070*/  @!P0 SYNCS.PHASECHK.TRANS64 P0, [R0+URZ], R3 ;  /* 0x00000003000085a7 */ /* 0x000ea400080010ff */
[----:B--2---:R-:W-:Y:S05]  /*a080*/  @!P0 BRA `(.L_x_163) ;  /* 0xfffffffc00f08947 */ /* 0x004fea000383ffff */
[----:B------:R-:W-:Y:S05]  /*a090*/  BRA `(.L_x_164) ;  /* 0xffffff9000187947 */ /* 0x000fea000383ffff */
.L_x_46:
[----:B------:R-:W-:-:S07]  /*a0a0*/  MOV R0, UR5 ;  /* 0x0000000500007c02 */ /* 0x000fce0008000f00 */
.L_x_165:
[----:B-1----:R1:W2:Y:S02]  /*a0b0*/  SYNCS.PHASECHK.TRANS64.TRYWAIT P0, [R0+URZ], R3 ;  /* 0x00000003000075a7 */ /* 0x0022a400080011ff */
[----:B--2---:R-:W-:Y:S05]  /*a0c0*/  @!P0 NANOSLEEP.SYNCS 0x989680 ;  /* 0x009896800000895d */ /* 0x004fea0003900000 */
[----:B------:R-:W2:Y:S02]  /*a0d0*/  @!P0 SYNCS.PHASECHK.TRANS64 P0, [R0+URZ], R3 ;  /* 0x00000003000085a7 */ /* 0x000ea400080010ff */
[----:B--2---:R-:W-:Y:S05]  /*a0e0*/  @!P0 BRA `(.L_x_165) ;  /* 0xfffffffc00f08947 */ /* 0x004fea000383ffff */
[----:B------:R-:W-:Y:S05]  /*a0f0*/  BRA `(.L_x_166) ;  /* 0xffffff9000287947 */ /* 0x000fea000383ffff */
.L_x_47:
[----:B------:R-:W-:-:S07]  /*a100*/  MOV R0, UR5 ;  /* 0x0000000500007c02 */ /* 0x000fce0008000f00 */
.L_x_167:
[----:B-1----:R1:W2:Y:S02]  /*a110*/  SYNCS.PHASECHK.TRANS64.TRYWAIT P0, [R0+URZ], R3 ;  /* 0x00000003000075a7 */ /* 0x0022a400080011ff */
[----:B--2---:R-:W-:Y:S05]  /*a120*/  @!P0 NANOSLEEP.SYNCS 0x989680 ;  /* 0x009896800000895d */ /* 0x004fea0003900000 */
[----:B------:R-:W2:Y:S02]  /*a130*/  @!P0 SYNCS.PHASECHK.TRANS64 P0, [R0+URZ], R3 ;  /* 0x00000003000085a7 */ /* 0x000ea400080010ff */
[----:B--2---:R-:W-:Y:S05]  /*a140*/  @!P0 BRA `(.L_x_167) ;  /* 0xfffffffc00f08947 */ /* 0x004fea000383ffff */
[----:B------:R-:W-:Y:S05]  /*a150*/  BRA `(.L_x_168) ;  /* 0xffffff9000387947 */ /* 0x000fea000383ffff */
.L_x_48:
[----:B------:R-:W-:-:S07]  /*a160*/  MOV R0, UR5 ;  /* 0x0000000500007c02 */ /* 0x000fce0008000f00 */
.L_x_169:
[----:B-1----:R1:W2:Y:S02]  /*a170*/  SYNCS.PHASECHK.TRANS64.TRYWAIT P0, [R0+URZ], R3 ;  /* 0x00000003000075a7 */ /* 0x0022a400080011ff */
[----:B--2---:R-:W-:Y:S05]  /*a180*/  @!P0 NANOSLEEP.SYNCS 0x989680 ;  /* 0x009896800000895d */ /* 0x004fea0003900000 */
[----:B------:R-:W2:Y:S02]  /*a190*/  @!P0 SYNCS.PHASECHK.TRANS64 P0, [R0+URZ], R3 ;  /* 0x00000003000085a7 */ /* 0x000ea400080010ff */
[----:B--2---:R-:W-:Y:S05]  /*a1a0*/  @!P0 BRA `(.L_x_169) ;  /* 0xfffffffc00f08947 */ /* 0x004fea000383ffff */
[----:B------:R-:W-:Y:S05]  /*a1b0*/  BRA `(.L_x_170) ;  /* 0xffffff9000487947 */ /* 0x000fea000383ffff */
.L_x_49:
[----:B------:R-:W-:-:S07]  /*a1c0*/  MOV R0, UR5 ;  /* 0x0000000500007c02 */ /* 0x000fce0008000f00 */
.L_x_171:
[----:B-1----:R1:W2:Y:S02]  /*a1d0*/  SYNCS.PHASECHK.TRANS64.TRYWAIT P0, [R0+URZ], R3 ;  /* 0x00000003000075a7 */ /* 0x0022a400080011ff */
[----:B--2---:R-:W-:Y:S05]  /*a1e0*/  @!P0 NANOSLEEP.SYNCS 0x989680 ;  /* 0x009896800000895d */ /* 0x004fea0003900000 */
[----:B------:R-:W2:Y:S02]  /*a1f0*/  @!P0 SYNCS.PHASECHK.TRANS64 P0, [R0+URZ], R3 ;  /* 0x00000003000085a7 */ /* 0x000ea400080010ff */
[----:B--2---:R-:W-:Y:S05]  /*a200*/  @!P0 BRA `(.L_x_171) ;  /* 0xfffffffc00f08947 */ /* 0x004fea000383ffff */
[----:B------:R-:W-:Y:S05]  /*a210*/  BRA `(.L_x_172) ;  /* 0xffffff9000587947 */ /* 0x000fea000383ffff */
.L_x_50:
[----:B------:R-:W-:-:S07]  /*a220*/  MOV R0, UR5 ;  /* 0x0000000500007c02 */ /* 0x000fce0008000f00 */
.L_x_173:
[----:B-1----:R1:W2:Y:S02]  /*a230*/  SYNCS.PHASECHK.TRANS64.TRYWAIT P0, [R0+URZ], R3 ;  /* 0x00000003000075a7 */ /* 0x0022a400080011ff */
[----:B--2---:R-:W-:Y:S05]  /*a240*/  @!P0 NANOSLEEP.SYNCS 0x989680 ;  /* 0x009896800000895d */ /* 0x004fea0003900000 */
[----:B------:R-:W2:Y:S02]  /*a250*/  @!P0 SYNCS.PHASECHK.TRANS64 P0, [R0+URZ], R3 ;  /* 0x00000003000085a7 */ /* 0x000ea400080010ff */
[----:B--2---:R-:W-:Y:S05]  /*a260*/  @!P0 BRA `(.L_x_173) ;  /* 0xfffffffc00f08947 */ /* 0x004fea000383ffff */
[----:B------:R-:W-:Y:S05]  /*a270*/  BRA `(.L_x_174) ;  /* 0xffffff9000687947 */ /* 0x000fea000383ffff */
.L_x_51:
[----:B------:R-:W-:-:S07]  /*a280*/  MOV R0, UR5 ;  /* 0x0000000500007c02 */ /* 0x000fce0008000f00 */
.L_x_175:
[----:B-1----:R1:W2:Y:S02]  /*a290*/  SYNCS.PHASECHK.TRANS64.TRYWAIT P0, [R0+URZ], R3 ;  /* 0x00000003000075a7 */ /* 0x0022a400080011ff */
[----:B--2---:R-:W-:Y:S05]  /*a2a0*/  @!P0 NANOSLEEP.SYNCS 0x989680 ;  /* 0x009896800000895d */ /* 0x004fea0003900000 */
[----:B------:R-:W2:Y:S02]  /*a2b0*/  @!P0 SYNCS.PHASECHK.TRANS64 P0, [R0+URZ], R3 ;  /* 0x00000003000085a7 */ /* 0x000ea400080010ff */
[----:B--2---:R-:W-:Y:S05]  /*a2c0*/  @!P0 BRA `(.L_x_175) ;  /* 0xfffffffc00f08947 */ /* 0x004fea000383ffff */
[----:B------:R-:W-:Y:S05]  /*a2d0*/  BRA `(.L_x_176) ;  /* 0xffffff9000787947 */ /* 0x000fea000383ffff */
.L_x_54:
[----:B------:R-:W-:-:S07]  /*a2e0*/  MOV R4, UR4 ;  /* 0x0000000400047c02 */ /* 0x000fce0008000f00 */
.L_x_177:
[----:B--2---:R2:W3:Y:S02]  /*a2f0*/  SYNCS.PHASECHK.TRANS64.TRYWAIT P1, [R4+URZ+0x118], R7 ;  /* 0x00011807040075a7 */ /* 0x0044e400080211ff */
[----:B---3--:R-:W-:Y:S05]  /*a300*/  @!P1 NANOSLEEP.SYNCS 0x989680 ;  /* 0x009896800000995d */ /* 0x008fea0003900000 */
[----:B------:R-:W3:Y:S02]  /*a310*/  @!P1 SYNCS.PHASECHK.TRANS64 P1, [R4+URZ+0x118], R7 ;  /* 0x00011807040095a7 */ /* 0x000ee400080210ff */
[----:B---3--:R-:W-:Y:S05]  /*a320*/  @!P1 BRA `(.L_x_177) ;  /* 0xfffffffc00f09947 */ /* 0x008fea000383ffff */
[----:B------:R-:W-:Y:S05]  /*a330*/  BRA `(.L_x_178) ;  /* 0xffffff9000e87947 */ /* 0x000fea000383ffff */
.L_x_55:
[----:B--2---:R-:W-:-:S07]  /*a340*/  MOV R4, UR4 ;  /* 0x0000000400047c02 */ /* 0x004fce0008000f00 */
.L_x_179:
[----:B--2---:R2:W3:Y:S02]  /*a350*/  SYNCS.PHASECHK.TRANS64.TRYWAIT P1, [R4+URZ+0x110], R5 ;  /* 0x00011005040075a7 */ /* 0x0044e400080211ff */
[----:B---3--:R-:W-:Y:S05]  /*a360*/  @!P1 NANOSLEEP.SYNCS 0x989680 ;  /* 0x009896800000995d */ /* 0x008fea0003900000 */
[----:B------:R-:W3:Y:S02]  /*a370*/  @!P1 SYNCS.PHASECHK.TRANS64 P1, [R4+URZ+0x110], R5 ;  /* 0x00011005040095a7 */ /* 0x000ee400080210ff */
[----:B---3--:R-:W-:Y:S05]  /*a380*/  @!P1 BRA `(.L_x_179) ;  /* 0xfffffffc00f09947 */ /* 0x008fea000383ffff */
[----:B------:R-:W-:Y:S05]  /*a390*/  BRA `(.L_x_180) ;  /* 0xffffff9000f07947 */ /* 0x000fea000383ffff */
.L_x_65:
[----:B--2---:R-:W-:-:S04]  /*a3a0*/  MOV R5, UR5 ;  /* 0x0000000500057c02 */ /* 0x004fc80008000f00 */
[----:B------:R2:W3:Y:S03]  /*a3b0*/  SYNCS.PHASECHK.TRANS64.TRYWAIT P0, [R5+URZ+0x8], R6 ;  /* 0x00000806050075a7 */ /* 0x0004e600080011ff */
[----:B---3--:R-:W-:Y:S05]  /*a3c0*/  @!P0 NANOSLEEP.SYNCS 0x989680 ;  /* 0x009896800000895d */ /* 0x008fea0003900000 */
[----:B------:R-:W3:Y:S02]  /*a3d0*/  @!P0 SYNCS.PHASECHK.TRANS64 P0, [R5+URZ+0x8], R6 ;  /* 0x00000806050085a7 */ /* 0x000ee400080010ff */
[----:B---3--:R-:W-:Y:S05]  /*a3e0*/  @!P0 BRA `(.L_x_65) ;  /* 0xfffffffc00ec8947 */ /* 0x008fea000383ffff */
[----:B------:R-:W-:Y:S05]  /*a3f0*/  BRA `(.L_x_64) ;  /* 0xffffff9400bc7947 */ /* 0x000fea000383ffff */
.L_x_67:
[----:B------:R-:W-:Y:S01]  /*a400*/  BSSY B0, `(.L_x_181) ;  /* 0x0000006000007945 */ /* 0x000fe20003800000 */
[----:B------:R-:W-:-:S07]  /*a410*/  MOV R15, 0xffffffff ;  /* 0xffffffff000f7802 */ /* 0x000fce0000000f00 */
[----:B-12--5:R-:W-:Y:S05]  /*a420*/  WARPSYNC.COLLECTIVE R15, `(.L_x_182) ;  /* 0x000000000f0c7348 */ /* 0x026fea0003c00000 */
[----:B------:R-:W-:Y:S02]  /*a430*/  ELECT P6, UR79, PT ;  /* 0x00000000004f782f */ /* 0x000fe400038c0000 */
[----:B------:R-:W-:Y:S01]  /*a440*/  MOV R14, UR79 ;  /* 0x0000004f000e7c02 */ /* 0x000fe20008000f00 */
[----:B-12--5:R-:W-:Y:S10]  /*a450*/  ENDCOLLECTIVE ;  /* 0x000000000000791b */ /* 0x026ff40003800000 */
.L_x_182:
[----:B------:R-:W-:Y:S05]  /*a460*/  BSYNC B0 ;  /* 0x0000000000007941 */ /* 0x000fea0003800000 */
.L_x_181:
[----:B------:R-:W-:Y:S01]  /*a470*/  PLOP3.LUT P0, PT, P6, PT, PT, 0x80, 0x8 ;  /* 0x000000000008781c */ /* 0x000fe2000370f070 */
[----:B------:R-:W-:-:S12]  /*a480*/  BRA `(.L_x_183) ;  /* 0xffffff9400e87947 */ /* 0x000fd8000383ffff */
.L_x_69:
[----:B--2---:R-:W-:-:S04]  /*a490*/  MOV R3, UR5 ;  /* 0x0000000500037c02 */ /* 0x004fc80008000f00 */
[----:B------:R2:W3:Y:S03]  /*a4a0*/  SYNCS.PHASECHK.TRANS64.TRYWAIT P0, [R3+URZ+0x8], R4 ;  /* 0x00000804030075a7 */ /* 0x0004e600080011ff */
[----:B---3--:R-:W-:Y:S05]  /*a4b0*/  @!P0 NANOSLEEP.SYNCS 0x989680 ;  /* 0x009896800000895d */ /* 0x008fea0003900000 */
[----:B------:R-:W3:Y:S02]  /*a4c0*/  @!P0 SYNCS.PHASECHK.TRANS64 P0, [R3+URZ+0x8], R4 ;  /* 0x00000804030085a7 */ /* 0x000ee400080010ff */
[----:B---3--:R-:W-:Y:S05]  /*a4d0*/  @!P0 BRA `(.L_x_69) ;  /* 0xfffffffc00ec8947 */ /* 0x008fea000383ffff */
[----:B------:R-:W-:Y:S05]  /*a4e0*/  BRA `(.L_x_68) ;  /* 0xffffff9400ec7947 */ /* 0x000fea000383ffff */
.L_x_70:
[----:B------:R-:W-:-:S07]  /*a4f0*/  MOV R4, UR20 ;  /* 0x0000001400047c02 */ /* 0x000fce0008000f00 */
.L_x_184:
[----:B-1----:R1:W2:Y:S02]  /*a500*/  SYNCS.PHASECHK.TRANS64.TRYWAIT P0, [R4+URZ+0x110], R5 ;  /* 0x00011005040075a7 */ /* 0x0022a400080011ff */
[----:B--2---:R-:W-:Y:S05]  /*a510*/  @!P0 NANOSLEEP.SYNCS 0x989680 ;  /* 0x009896800000895d */ /* 0x004fea0003900000 */
[----:B------:R-:W2:Y:S02]  /*a520*/  @!P0 SYNCS.PHASECHK.TRANS64 P0, [R4+URZ+0x110], R5 ;  /* 0x00011005040085a7 */ /* 0x000ea400080010ff */
[----:B--2---:R-:W-:Y:S05]  /*a530*/  @!P0 BRA `(.L_x_184) ;  /* 0xfffffffc00f08947 */ /* 0x004fea000383ffff */
[----:B------:R-:W-:Y:S05]  /*a540*/  BRA `(.L_x_185) ;  /* 0xffffff9800ec7947 */ /* 0x000fea000383ffff */
.L_x_72:
[----:B------:R-:W-:-:S07]  /*a550*/  MOV R4, UR25 ;  /* 0x0000001900047c02 */ /* 0x000fce0008000f00 */
.L_x_186:
[----:B-1----:R1:W2:Y:S02]  /*a560*/  SYNCS.PHASECHK.TRANS64.TRYWAIT P0, [R4+URZ+0x130], R5 ;  /* 0x00013005040075a7 */ /* 0x0022a400080011ff */
[----:B--2---:R-:W-:Y:S05]  /*a570*/  @!P0 NANOSLEEP.SYNCS 0x989680 ;  /* 0x009896800000895d */ /* 0x004fea0003900000 */
[----:B------:R-:W2:Y:S02]  /*a580*/  @!P0 SYNCS.PHASECHK.TRANS64 P0, [R4+URZ+0x130], R5 ;  /* 0x00013005040085a7 */ /* 0x000ea400080010ff */
[----:B--2---:R-:W-:Y:S05]  /*a590*/  @!P0 BRA `(.L_x_186) ;  /* 0xfffffffc00f08947 */ /* 0x004fea000383ffff */
[----:B------:R-:W-:Y:S05]  /*a5a0*/  BRA `(.L_x_71) ;  /* 0xffffff9c000c7947 */ /* 0x000fea000383ffff */
.L_x_76:
[----:B-1----:R-:W-:Y:S07]  /*a5b0*/  MOV R4, UR18 ;  /* 0x0000001200047c02 */ /* 0x002fee0008000f00 */
.L_x_187:
[----:B-1----:R1:W2:Y:S02]  /*a5c0*/  SYNCS.PHASECHK.TRANS64.TRYWAIT P0, [R4+URZ], R7 ;  /* 0x00000007040075a7 */ /* 0x0022a400080011ff */
[----:B--2---:R-:W-:Y:S05]  /*a5d0*/  @!P0 NANOSLEEP.SYNCS 0x989680 ;  /* 0x009896800000895d */ /* 0x004fea0003900000 */
[----:B------:R-:W2:Y:S02]  /*a5e0*/  @!P0 SYNCS.PHASECHK.TRANS64 P0, [R4+URZ], R7 ;  /* 0x00000007040085a7 */ /* 0x000ea400080010ff */
[----:B--2---:R-:W-:Y:S05]  /*a5f0*/  @!P0 BRA `(.L_x_187) ;  /* 0xfffffffc00f08947 */ /* 0x004fea000383ffff */
[----:B------:R-:W-:Y:S05]  /*a600*/  BRA `(.L_x_75) ;  /* 0xffffff9c00307947 */ /* 0x000fea000383ffff */
.L_x_80:
[----:B--2---:R-:W-:-:S07]  /*a610*/  MOV R0, UR4 ;  /* 0x0000000400007c02 */ /* 0x004fce0008000f00 */
.L_x_188:
[----:B-1----:R1:W2:Y:S02]  /*a620*/  SYNCS.PHASECHK.TRANS64.TRYWAIT P0, [R0+URZ], R5 ;  /* 0x00000005000075a7 */ /* 0x0022a400080011ff */
[----:B--2---:R-:W-:Y:S05]  /*a630*/  @!P0 NANOSLEEP.SYNCS 0x989680 ;  /* 0x009896800000895d */ /* 0x004fea0003900000 */
[----:B------:R-:W2:Y:S02]  /*a640*/  @!P0 SYNCS.PHASECHK.TRANS64 P0, [R0+URZ], R5 ;  /* 0x00000005000085a7 */ /* 0x000ea400080010ff */
[----:B--2---:R-:W-:Y:S05]  /*a650*/  @!P0 BRA `(.L_x_188) ;  /* 0xfffffffc00f08947 */ /* 0x004fea000383ffff */
[----:B------:R-:W-:Y:S05]  /*a660*/  BRA `(.L_x_189) ;  /* 0xffffffa000387947 */ /* 0x000fea000383ffff */
.L_x_83:
[----:B------:R-:W-:-:S07]  /*a670*/  MOV R0, UR20 ;  /* 0x0000001400007c02 */ /* 0x000fce0008000f00 */
.L_x_190:
[----:B-1----:R1:W2:Y:S02]  /*a680*/  SYNCS.PHASECHK.TRANS64.TRYWAIT P1, [R0+URZ+0x140], R5 ;  /* 0x00014005000075a7 */ /* 0x0022a400080211ff */
[----:B--2---:R-:W-:Y:S05]  /*a690*/  @!P1 NANOSLEEP.SYNCS 0x989680 ;  /* 0x009896800000995d */ /* 0x004fea0003900000 */
[----:B------:R-:W2:Y:S02]  /*a6a0*/  @!P1 SYNCS.PHASECHK.TRANS64 P1, [R0+URZ+0x140], R5 ;  /* 0x00014005000095a7 */ /* 0x000ea400080210ff */
[----:B--2---:R-:W-:Y:S05]  /*a6b0*/  @!P1 BRA `(.L_x_190) ;  /* 0xfffffffc00f09947 */ /* 0x004fea000383ffff */
[----:B------:R-:W-:Y:S05]  /*a6c0*/  BRA `(.L_x_191) ;  /* 0xffffffa000847947 */ /* 0x000fea000383ffff */
.L_x_88:
[----:B------:R-:W-:Y:S07]  /*a6d0*/  MOV R0, UR42 ;  /* 0x0000002a00007c02 */ /* 0x000fee0008000f00 */
.L_x_192:
[----:B-1----:R1:W2:Y:S02]  /*a6e0*/  SYNCS.PHASECHK.TRANS64.TRYWAIT P0, [R0+URZ+0x110], R5 ;  /* 0x00011005000075a7 */ /* 0x0022a400080011ff */
[----:B--2---:R-:W-:Y:S05]  /*a6f0*/  @!P0 NANOSLEEP.SYNCS 0x989680 ;  /* 0x009896800000895d */ /* 0x004fea0003900000 */
[----:B------:R-:W2:Y:S02]  /*a700*/  @!P0 SYNCS.PHASECHK.TRANS64 P0, [R0+URZ+0x110], R5 ;  /* 0x00011005000085a7 */ /* 0x000ea400080010ff */
[----:B--2---:R-:W-:Y:S05]  /*a710*/  @!P0 BRA `(.L_x_192) ;  /* 0xfffffffc00f08947 */ /* 0x004fea000383ffff */
[----:B------:R-:W-:Y:S05]  /*a720*/  BRA `(.L_x_193) ;  /* 0xffffffa400e07947 */ /* 0x000fea000383ffff */
.L_x_91:
[----:B------:R-:W-:Y:S07]  /*a730*/  MOV R0, UR42 ;  /* 0x0000002a00007c02 */ /* 0x000fee0008000f00 */
.L_x_194:
[----:B-1----:R1:W2:Y:S02]  /*a740*/  SYNCS.PHASECHK.TRANS64.TRYWAIT P2, [R0+URZ+0x108], R11 ;  /* 0x0001080b000075a7 */ /* 0x0022a400080411ff */
[----:B--2---:R-:W-:Y:S05]  /*a750*/  @!P2 NANOSLEEP.SYNCS 0x989680 ;  /* 0x009896800000a95d */ /* 0x004fea0003900000 */
[----:B------:R-:W2:Y:S02]  /*a760*/  @!P2 SYNCS.PHASECHK.TRANS64 P2, [R0+URZ+0x108], R11 ;  /* 0x0001080b0000a5a7 */ /* 0x000ea400080410ff */
[----:B--2---:R-:W-:Y:S05]  /*a770*/  @!P2 BRA `(.L_x_194) ;  /* 0xfffffffc00f0a947 */ /* 0x004fea000383ffff */
[----:B------:R-:W-:Y:S05]  /*a780*/  BRA `(.L_x_90) ;  /* 0xffffffac00447947 */ /* 0x000fea000383ffff */
.L_x_94:
[----:B------:R-:W-:Y:S07]  /*a790*/  MOV R2, UR42 ;  /* 0x0000002a00027c02 */ /* 0x000fee0008000f00 */
.L_x_195:
[----:B-1----:R1:W2:Y:S02]  /*a7a0*/  SYNCS.PHASECHK.TRANS64.TRYWAIT P1, [R2+URZ+0xe0], R9 ;  /* 0x0000e009020075a7 */ /* 0x0022a400080211ff */
[----:B--2---:R-:W-:Y:S05]  /*a7b0*/  @!P1 NANOSLEEP.SYNCS 0x989680 ;  /* 0x009896800000995d */ /* 0x004fea0003900000 */
[----:B------:R-:W2:Y:S02]  /*a7c0*/  @!P1 SYNCS.PHASECHK.TRANS64 P1, [R2+URZ+0xe0], R9 ;  /* 0x0000e009020095a7 */ /* 0x000ea400080210ff */
[----:B--2---:R-:W-:Y:S05]  /*a7d0*/  @!P1 BRA `(.L_x_195) ;  /* 0xfffffffc00f09947 */ /* 0x004fea000383ffff */
[----:B------:R-:W-:Y:S05]  /*a7e0*/  BRA `(.L_x_196) ;  /* 0xffffffac00f87947 */ /* 0x000fea000383ffff */
.L_x_95:
[----:B------:R-:W-:Y:S07]  /*a7f0*/  MOV R2, UR42 ;  /* 0x0000002a00027c02 */ /* 0x000fee0008000f00 */
.L_x_197:
[----:B-1----:R1:W2:Y:S02]  /*a800*/  SYNCS.PHASECHK.TRANS64.TRYWAIT P1, [R2+URZ+0xe8], R9 ;  /* 0x0000e809020075a7 */ /* 0x0022a400080211ff */
[----:B--2---:R-:W-:Y:S05]  /*a810*/  @!P1 NANOSLEEP.SYNCS 0x989680 ;  /* 0x009896800000995d */ /* 0x004fea0003900000 */
[----:B------:R-:W2:Y:S02]  /*a820*/  @!P1 SYNCS.PHASECHK.TRANS64 P1, [R2+URZ+0xe8], R9 ;  /* 0x0000e809020095a7 */ /* 0x000ea400080210ff */
[----:B--2---:R-:W-:Y:S05]  /*a830*/  @!P1 BRA `(.L_x_197) ;  /* 0xfffffffc00f09947 */ /* 0x004fea000383ffff */
[----:B------:R-:W-:Y:S05]  /*a840*/  BRA `(.L_x_198) ;  /* 0xffffffb0005c7947 */ /* 0x000fea000383ffff */
.L_x_96:
[----:B------:R-:W-:Y:S07]  /*a850*/  MOV R2, UR42 ;  /* 0x0000002a00027c02 */ /* 0x000fee0008000f00 */
.L_x_199:
[----:B-1----:R1:W2:Y:S02]  /*a860*/  SYNCS.PHASECHK.TRANS64.TRYWAIT P1, [R2+URZ+0xf0], R9 ;  /* 0x0000f009020075a7 */ /* 0x0022a400080211ff */
[----:B--2---:R-:W-:Y:S05]  /*a870*/  @!P1 NANOSLEEP.SYNCS 0x989680 ;  /* 0x009896800000995d */ /* 0x004fea0003900000 */
[----:B------:R-:W2:Y:S02]  /*a880*/  @!P1 SYNCS.PHASECHK.TRANS64 P1, [R2+URZ+0xf0], R9 ;  /* 0x0000f009020095a7 */ /* 0x000ea400080210ff */
[----:B--2---:R-:W-:Y:S05]  /*a890*/  @!P1 BRA `(.L_x_199) ;  /* 0xfffffffc00f09947 */ /* 0x004fea000383ffff */
[----:B------:R-:W-:Y:S05]  /*a8a0*/  BRA `(.L_x_200) ;  /* 0xffffffb000c47947 */ /* 0x000fea000383ffff */
.L_x_97:
[----:B------:R-:W-:Y:S07]  /*a8b0*/  MOV R0, UR42 ;  /* 0x0000002a00007c02 */ /* 0x000fee0008000f00 */
.L_x_201:
[----:B-1----:R1:W2:Y:S02]  /*a8c0*/  SYNCS.PHASECHK.TRANS64.TRYWAIT P0, [R0+URZ+0xf8], R9 ;  /* 0x0000f809000075a7 */ /* 0x0022a400080011ff */
[----:B--2---:R-:W-:Y:S05]  /*a8d0*/  @!P0 NANOSLEEP.SYNCS 0x989680 ;  /* 0x009896800000895d */ /* 0x004fea0003900000 */
[----:B------:R-:W2:Y:S02]  /*a8e0*/  @!P0 SYNCS.PHASECHK.TRANS64 P0, [R0+URZ+0xf8], R9 ;  /* 0x0000f809000085a7 */ /* 0x000ea400080010ff */
[----:B--2---:R-:W-:Y:S05]  /*a8f0*/  @!P0 BRA `(.L_x_201) ;  /* 0xfffffffc00f08947 */ /* 0x004fea000383ffff */
[----:B------:R-:W-:Y:S05]  /*a900*/  BRA `(.L_x_202) ;  /* 0xffffffb4002c7947 */ /* 0x000fea000383ffff */
.L_x_99:
[----:B------:R-:W-:-:S07]  /*a910*/  MOV R0, UR42 ;  /* 0x0000002a00007c02 */ /* 0x000fce0008000f00 */
.L_x_203:
[----:B-1----:R1:W2:Y:S02]  /*a920*/  SYNCS.PHASECHK.TRANS64.TRYWAIT P0, [R0+URZ+0xe0], R3 ;  /* 0x0000e003000075a7 */ /* 0x0022a400080011ff */
[----:B--2---:R-:W-:Y:S05]  /*a930*/  @!P0 NANOSLEEP.SYNCS 0x989680 ;  /* 0x009896800000895d */ /* 0x004fea0003900000 */
[----:B------:R-:W2:Y:S02]  /*a940*/  @!P0 SYNCS.PHASECHK.TRANS64 P0, [R0+URZ+0xe0], R3 ;  /* 0x0000e003000085a7 */ /* 0x000ea400080010ff */
[----:B--2---:R-:W-:Y:S05]  /*a950*/  @!P0 BRA `(.L_x_203) ;  /* 0xfffffffc00f08947 */ /* 0x004fea000383ffff */
[----:B------:R-:W-:Y:S05]  /*a960*/  BRA `(.L_x_204) ;  /* 0xffffffb400b87947 */ /* 0x000fea000383ffff */
.L_x_100:
[----:B-1----:R-:W-:-:S07]  /*a970*/  MOV R0, UR42 ;  /* 0x0000002a00007c02 */ /* 0x002fce0008000f00 */
.L_x_205:
[----:B-1----:R1:W2:Y:S02]  /*a980*/  SYNCS.PHASECHK.TRANS64.TRYWAIT P0, [R0+URZ+0xe8], R3 ;  /* 0x0000e803000075a7 */ /* 0x0022a400080011ff */
[----:B--2---:R-:W-:Y:S05]  /*a990*/  @!P0 NANOSLEEP.SYNCS 0x989680 ;  /* 0x009896800000895d */ /* 0x004fea0003900000 */
[----:B------:R-:W2:Y:S02]  /*a9a0*/  @!P0 SYNCS.PHASECHK.TRANS64 P0, [R0+URZ+0xe8], R3 ;  /* 0x0000e803000085a7 */ /* 0x000ea400080010ff */
[----:B--2---:R-:W-:Y:S05]  /*a9b0*/  @!P0 BRA `(.L_x_205) ;  /* 0xfffffffc00f08947 */ /* 0x004fea000383ffff */
[----:B------:R-:W-:Y:S05]  /*a9c0*/  BRA `(.L_x_206) ;  /* 0xffffffb400a87947 */ /* 0x000fea000383ffff */
.L_x_101:
[----:B-1----:R-:W-:-:S07]  /*a9d0*/  MOV R0, UR42 ;  /* 0x0000002a00007c02 */ /* 0x002fce0008000f00 */
.L_x_207:
[----:B-1----:R1:W2:Y:S02]  /*a9e0*/  SYNCS.PHASECHK.TRANS64.TRYWAIT P0, [R0+URZ+0xf0], R3 ;  /* 0x0000f003000075a7 */ /* 0x0022a400080011ff */
[----:B--2---:R-:W-:Y:S05]  /*a9f0*/  @!P0 NANOSLEEP.SYNCS 0x989680 ;  /* 0x009896800000895d */ /* 0x004fea0003900000 */
[----:B------:R-:W2:Y:S02]  /*aa00*/  @!P0 SYNCS.PHASECHK.TRANS64 P0, [R0+URZ+0xf0], R3 ;  /* 0x0000f003000085a7 */ /* 0x000ea400080010ff */
[----:B--2---:R-:W-:Y:S05]  /*aa10*/  @!P0 BRA `(.L_x_207) ;  /* 0xfffffffc00f08947 */ /* 0x004fea000383ffff */
[----:B------:R-:W-:Y:S05]  /*aa20*/  BRA `(.L_x_208) ;  /* 0xffffffb400987947 */ /* 0x000fea000383ffff */
.L_x_103:
[----:B------:R-:W-:Y:S07]  /*aa30*/  MOV R0, UR44 ;  /* 0x0000002c00007c02 */ /* 0x000fee0008000f00 */
.L_x_209:
[----:B-1----:R1:W2:Y:S02]  /*aa40*/  SYNCS.PHASECHK.TRANS64.TRYWAIT P0, [R0+URZ+0x110], R3 ;  /* 0x00011003000075a7 */ /* 0x0022a400080011ff */
[----:B--2---:R-:W-:Y:S05]  /*aa50*/  @!P0 NANOSLEEP.SYNCS 0x989680 ;  /* 0x009896800000895d */ /* 0x004fea0003900000 */
[----:B------:R-:W2:Y:S02]  /*aa60*/  @!P0 SYNCS.PHASECHK.TRANS64 P0, [R0+URZ+0x110], R3 ;  /* 0x00011003000085a7 */ /* 0x000ea400080010ff */
[----:B--2---:R-:W-:Y:S05]  /*aa70*/  @!P0 BRA `(.L_x_209) ;  /* 0xfffffffc00f08947 */ /* 0x004fea000383ffff */
[----:B------:R-:W-:Y:S05]  /*aa80*/  BRA `(.L_x_210) ;  /* 0xffffffb8007c7947 */ /* 0x000fea000383ffff */
.L_x_114:
[----:B-1----:R-:W-:Y:S04]  /*aa90*/  MOV R2, UR44 ;  /* 0x0000002c00027c02 */ /* 0x002fe80008000f00 */
[----:B------:R1:W3:Y:S03]  /*aaa0*/  SYNCS.PHASECHK.TRANS64.TRYWAIT P1, [R2+URZ+0xc0], R3 ;  /* 0x0000c003020075a7 */ /* 0x0002e600080211ff */
[----:B---3--:R-:W-:Y:S05]  /*aab0*/  @!P1 NANOSLEEP.SYNCS 0x989680 ;  /* 0x009896800000995d */ /* 0x008fea0003900000 */
[----:B------:R-:W3:Y:S02]  /*aac0*/  @!P1 SYNCS.PHASECHK.TRANS64 P1, [R2+URZ+0xc0], R3 ;  /* 0x0000c003020095a7 */ /* 0x000ee400080210ff */
[----:B---3--:R-:W-:Y:S05]  /*aad0*/  @!P1 BRA `(.L_x_114) ;  /* 0xfffffffc00ec9947 */ /* 0x008fea000383ffff */
[----:B------:R-:W-:Y:S05]  /*aae0*/  BRA `(.L_x_113) ;  /* 0xffffffc8005c7947 */ /* 0x000fea000383ffff */
.L_x_116:
[----:B-1----:R1:W2:Y:S02]  /*aaf0*/  SYNCS.PHASECHK.TRANS64.TRYWAIT P0, [R87+URZ+0x120], R0 ;  /* 0x00012000570075a7 */ /* 0x0022a400080011ff */
[----:B--2---:R-:W-:Y:S05]  /*ab00*/  @!P0 NANOSLEEP.SYNCS 0x989680 ;  /* 0x009896800000895d */ /* 0x004fea0003900000 */
[----:B------:R-:W2:Y:S02]  /*ab10*/  @!P0 SYNCS.PHASECHK.TRANS64 P0, [R87+URZ+0x120], R0 ;  /* 0x00012000570085a7 */ /* 0x000ea400080010ff */
[----:B--2---:R-:W-:Y:S05]  /*ab20*/  @!P0 BRA `(.L_x_116) ;  /* 0xfffffffc00f08947 */ /* 0x004fea000383ffff */
[----:B------:R-:W-:Y:S05]  /*ab30*/  BRA `(.L_x_115) ;  /* 0xffffffc800847947 */ /* 0x000fea000383ffff */
.L_x_125:
[----:B-1----:R1:W2:Y:S02]  /*ab40*/  SYNCS.PHASECHK.TRANS64.TRYWAIT P0, [R3+URZ+0xc0], R0 ;  /* 0x0000c000030075a7 */ /* 0x0022a400080011ff */
[----:B--2---:R-:W-:Y:S05]  /*ab50*/  @!P0 NANOSLEEP.SYNCS 0x989680 ;  /* 0x009896800000895d */ /* 0x004fea0003900000 */
[----:B------:R-:W2:Y:S02]  /*ab60*/  @!P0 SYNCS.PHASECHK.TRANS64 P0, [R3+URZ+0xc0], R0 ;  /* 0x0000c000030085a7 */ /* 0x000ea400080010ff */
[----:B--2---:R-:W-:Y:S05]  /*ab70*/  @!P0 BRA `(.L_x_125) ;  /* 0xfffffffc00f08947 */ /* 0x004fea000383ffff */
[----:B------:R-:W-:Y:S05]  /*ab80*/  BRA `(.L_x_124) ;  /* 0xffffffd000c47947 */ /* 0x000fea000383ffff */
.L_x_133:
[----:B-1----:R1:W4:Y:S02]  /*ab90*/  SYNCS.PHASECHK.TRANS64.TRYWAIT P0, [R40+URZ+0xc0], R5 ;  /* 0x0000c005280075a7 */ /* 0x00232400080011ff */
[----:B----4-:R-:W-:Y:S05]  /*aba0*/  @!P0 NANOSLEEP.SYNCS 0x989680 ;  /* 0x009896800000895d */ /* 0x010fea0003900000 */
[----:B------:R-:W4:Y:S02]  /*abb0*/  @!P0 SYNCS.PHASECHK.TRANS64 P0, [R40+URZ+0xc0], R5 ;  /* 0x0000c005280085a7 */ /* 0x000f2400080010ff */
[----:B----4-:R-:W-:Y:S05]  /*abc0*/  @!P0 BRA `(.L_x_133) ;  /* 0xfffffffc00f08947 */ /* 0x010fea000383ffff */
[----:B------:R-:W-:Y:S05]  /*abd0*/  BRA `(.L_x_132) ;  /* 0xffffffdc00207947 */ /* 0x000fea000383ffff */
.L_x_141:
[----:B-1----:R1:W4:Y:S02]  /*abe0*/  SYNCS.PHASECHK.TRANS64.TRYWAIT P0, [R93+URZ+0xc0], R4 ;  /* 0x0000c0045d0075a7 */ /* 0x00232400080011ff */
[----:B----4-:R-:W-:Y:S05]  /*abf0*/  @!P0 NANOSLEEP.SYNCS 0x989680 ;  /* 0x009896800000895d */ /* 0x010fea0003900000 */
[----:B------:R-:W4:Y:S02]  /*ac00*/  @!P0 SYNCS.PHASECHK.TRANS64 P0, [R93+URZ+0xc0], R4 ;  /* 0x0000c0045d0085a7 */ /* 0x000f2400080010ff */
[----:B----4-:R-:W-:Y:S05]  /*ac10*/  @!P0 BRA `(.L_x_141) ;  /* 0xfffffffc00f08947 */ /* 0x010fea000383ffff */
[----:B------:R-:W-:Y:S05]  /*ac20*/  BRA `(.L_x_140) ;  /* 0xffffffe400787947 */ /* 0x000fea000383ffff */
        .weak           $__internal_0_$__cuda_sm10x_tcgen05_guardrail_trap_col_being_dealloced_not_returned_by_alloc
        .type           $__internal_0_$__cuda_sm10x_tcgen05_guardrail_trap_col_being_dealloced_not_returned_by_alloc,@function
        .size           $__internal_0_$__cuda_sm10x_tcgen05_guardrail_trap_col_being_dealloced_not_returned_by_alloc,($__internal_1_$__cuda_sm10x_tcgen05_guardrail_trap_phase_invalid_during_alloc - $__internal_0_$__cuda_sm10x_tcgen05_guardrail_trap_col_being_dealloced_not_returned_by_alloc)
$__internal_0_$__cuda_sm10x_tcgen05_guardrail_trap_col_being_dealloced_not_returned_by_alloc:
[----:B------:R-:W-:Y:S05]  /*ac30*/  BPT.TRAP 0x1 ;  /* 0x000000040000795c */ /* 0x000fea0000300000 */
[----:B------:R-:W-:-:S04]  /*ac40*/  HFMA2 R3, -RZ, RZ, 0, 0 ;  /* 0x00000000ff037431 */ /* 0x000fc800000001ff */
[----:B------:R-:W-:Y:S05]  /*ac50*/  RET.REL.NODEC R2 `(_ZN7cutlass13device_kernelINS_4conv6kernel13ConvUniversalINS1_16ConvProblemShapeILNS1_8OperatorE0ELi3EEENS1_10collective14CollectiveConvINS1_47MainloopSm100TmaUmmaWarpSpecializedImplicitGemmILS5_0ELi12ELi3ELi1ELi2EN4cute5tupleIJNSA_1CILi2EEENSC_ILi1EEESE_EEEEENSB_IJNSC_ILi128EEESH_NSB_IJNSC_ILi32EEEEEEEEENS_10tfloat32_tESL_NSA_8TiledMMAINSA_8MMA_AtomIJNSA_23SM100_MMA_TF32_2x1SM_SSISL_SL_fLi128ELi128ELNSA_4UMMA5MajorE0ELSQ_0ELNSP_7ScaleInE0ELSR_0EEEEEENSA_6LayoutINSB_IJSE_SE_SE_EEENSB_IJNSC_ILi0EEESW_SW_EEEEENSB_IJNSA_10UnderscoreESZ_SZ_EEEEENS7_6detail27Sm100ImplicitGemmTileTraitsINSA_25SM100_TMA_2SM_LOAD_IM2COLENSA_14ComposedLayoutINSA_7SwizzleILi3ELi4ELi3EEENSA_18smem_ptr_flag_bitsILi32EEENSU_INSB_IJNSC_ILi8EEESI_EEENSB_IJSI_SE_EEEEEEEvEENS13_INSA_18SM100_TMA_2SM_LOADES1E_vEEEENS_8epilogue10collective18CollectiveEpilogueINS1J_23Sm100TmaWarpSpecializedILi4ELi2ELi16ELb1ELb0EEEJNSB_IJNSC_ILi64EEESH_SJ_EEENSB_IJNSU_IS1O_SE_EENSU_INSB_IJNSC_ILi16EEESD_EEENSB_IJSE_S1O_EEEEEEEESL_NSB_IJNSB_IJllllEEESE_SW_EEESL_S1X_NS1J_6fusion15FusionCallbacksIS1N_NS1Y_17LinearCombinationISL_fSL_fLNS_15FloatRoundStyleE2EEES1P_S1V_JEEENSA_5SM1004TMEM4LOAD26SM100_TMEM_LOAD_32dp32b16xENSA_20SM90_TMA_LOAD_IM2COLENS15_INS16_ILi2ELi4ELi3EEES19_NSU_INSB_IJS1A_S1R_EEENSB_IJS1R_SE_EEEEEEENSA_39AutoVectorizingCopyWithAssumedAlignmentILi128EEENSA_21SM90_TMA_STORE_IM2COLES2D_S2F_S2F_EEEvvEEEEvNT_6ParamsE) ;  /* 0xffffff5002e87950 */ /* 0x000fea0003c3ffff */
        .weak           $__internal_1_$__cuda_sm10x_tcgen05_guardrail_trap_phase_invalid_during_alloc
        .type           $__internal_1_$__cuda_sm10x_tcgen05_guardrail_trap_phase_invalid_during_alloc,@function
        .size           $__internal_1_$__cuda_sm10x_tcgen05_guardrail_trap_phase_invalid_during_alloc,($__internal_2_$__cuda_sm10x_tcgen05_guardrail_trap_unallocated_columns_being_dealloced - $__internal_1_$__cuda_sm10x_tcgen05_guardrail_trap_phase_invalid_during_alloc)
$__internal_1_$__cuda_sm10x_tcgen05_guardrail_trap_phase_invalid_during_alloc:
[----:B------:R-:W-:Y:S05]  /*ac60*/  BPT.TRAP 0x1 ;  /* 0x000000040000795c */ /* 0x000fea0000300000 */
[----:B------:R-:W-:-:S04]  /*ac70*/  MOV R5, 0x0 ;  /* 0x0000000000057802 */ /* 0x000fc80000000f00 */
[----:B------:R-:W-:Y:S05]  /*ac80*/  RET.REL.NODEC R4 `(_ZN7cutlass13device_kernelINS_4conv6kernel13ConvUniversalINS1_16ConvProblemShapeILNS1_8OperatorE0ELi3EEENS1_10collective14CollectiveConvINS1_47MainloopSm100TmaUmmaWarpSpecializedImplicitGemmILS5_0ELi12ELi3ELi1ELi2EN4cute5tupleIJNSA_1CILi2EEENSC_ILi1EEESE_EEEEENSB_IJNSC_ILi128EEESH_NSB_IJNSC_ILi32EEEEEEEEENS_10tfloat32_tESL_NSA_8TiledMMAINSA_8MMA_AtomIJNSA_23SM100_MMA_TF32_2x1SM_SSISL_SL_fLi128ELi128ELNSA_4UMMA5MajorE0ELSQ_0ELNSP_7ScaleInE0ELSR_0EEEEEENSA_6LayoutINSB_IJSE_SE_SE_EEENSB_IJNSC_ILi0EEESW_SW_EEEEENSB_IJNSA_10UnderscoreESZ_SZ_EEEEENS7_6detail27Sm100ImplicitGemmTileTraitsINSA_25SM100_TMA_2SM_LOAD_IM2COLENSA_14ComposedLayoutINSA_7SwizzleILi3ELi4ELi3EEENSA_18smem_ptr_flag_bitsILi32EEENSU_INSB_IJNSC_ILi8EEESI_EEENSB_IJSI_SE_EEEEEEEvEENS13_INSA_18SM100_TMA_2SM_LOADES1E_vEEEENS_8epilogue10collective18CollectiveEpilogueINS1J_23Sm100TmaWarpSpecializedILi4ELi2ELi16ELb1ELb0EEEJNSB_IJNSC_ILi64EEESH_SJ_EEENSB_IJNSU_IS1O_SE_EENSU_INSB_IJNSC_ILi16EEESD_EEENSB_IJSE_S1O_EEEEEEEESL_NSB_IJNSB_IJllllEEESE_SW_EEESL_S1X_NS1J_6fusion15FusionCallbacksIS1N_NS1Y_17LinearCombinationISL_fSL_fLNS_15FloatRoundStyleE2EEES1P_S1V_JEEENSA_5SM1004TMEM4LOAD26SM100_TMEM_LOAD_32dp32b16xENSA_20SM90_TMA_LOAD_IM2COLENS15_INS16_ILi2ELi4ELi3EEES19_NSU_INSB_IJS1A_S1R_EEENSB_IJS1R_SE_EEEEEEENSA_39AutoVectorizingCopyWithAssumedAlignmentILi128EEENSA_21SM90_TMA_STORE_IM2COLES2D_S2F_S2F_EEEvvEEEEvNT_6ParamsE) ;  /* 0xffffff5004dc7950 */ /* 0x000fea0003c3ffff */
        .weak           $__internal_2_$__cuda_sm10x_tcgen05_guardrail_trap_unallocated_columns_being_dealloced
        .type           $__internal_2_$__cuda_sm10x_tcgen05_guardrail_trap_unallocated_columns_being_dealloced,@function
        .size           $__internal_2_$__cuda_sm10x_tcgen05_guardrail_trap_unallocated_columns_being_dealloced,(.L_x_212 - $__internal_2_$__cuda_sm10x_tcgen05_guardrail_trap_unallocated_columns_being_dealloced)
$__internal_2_$__cuda_sm10x_tcgen05_guardrail_trap_unallocated_columns_being_dealloced:
[----:B------:R-:W-:Y:S05]  /*ac90*/  BPT.TRAP 0x1 ;  /* 0x000000040000795c */ /* 0x000fea0000300000 */
[----:B------:R-:W-:-:S04]  /*aca0*/  HFMA2 R3, -RZ, RZ, 0, 0 ;  /* 0x00000000ff037431 */ /* 0x000fc800000001ff */
[----:B------:R-:W-:Y:S05]  /*acb0*/  RET.REL.NODEC R2 `(_ZN7cutlass13device_kernelINS_4conv6kernel13ConvUniversalINS1_16ConvProblemShapeILNS1_8OperatorE0ELi3EEENS1_10collective14CollectiveConvINS1_47MainloopSm100TmaUmmaWarpSpecializedImplicitGemmILS5_0ELi12ELi3ELi1ELi2EN4cute5tupleIJNSA_1CILi2EEENSC_ILi1EEESE_EEEEENSB_IJNSC_ILi128EEESH_NSB_IJNSC_ILi32EEEEEEEEENS_10tfloat32_tESL_NSA_8TiledMMAINSA_8MMA_AtomIJNSA_23SM100_MMA_TF32_2x1SM_SSISL_SL_fLi128ELi128ELNSA_4UMMA5MajorE0ELSQ_0ELNSP_7ScaleInE0ELSR_0EEEEEENSA_6LayoutINSB_IJSE_SE_SE_EEENSB_IJNSC_ILi0EEESW_SW_EEEEENSB_IJNSA_10UnderscoreESZ_SZ_EEEEENS7_6detail27Sm100ImplicitGemmTileTraitsINSA_25SM100_TMA_2SM_LOAD_IM2COLENSA_14ComposedLayoutINSA_7SwizzleILi3ELi4ELi3EEENSA_18smem_ptr_flag_bitsILi32EEENSU_INSB_IJNSC_ILi8EEESI_EEENSB_IJSI_SE_EEEEEEEvEENS13_INSA_18SM100_TMA_2SM_LOADES1E_vEEEENS_8epilogue10collective18CollectiveEpilogueINS1J_23Sm100TmaWarpSpecializedILi4ELi2ELi16ELb1ELb0EEEJNSB_IJNSC_ILi64EEESH_SJ_EEENSB_IJNSU_IS1O_SE_EENSU_INSB_IJNSC_ILi16EEESD_EEENSB_IJSE_S1O_EEEEEEEESL_NSB_IJNSB_IJllllEEESE_SW_EEESL_S1X_NS1J_6fusion15FusionCallbacksIS1N_NS1Y_17LinearCombinationISL_fSL_fLNS_15FloatRoundStyleE2EEES1P_S1V_JEEENSA_5SM1004TMEM4LOAD26SM100_TMEM_LOAD_32dp32b16xENSA_20SM90_TMA_LOAD_IM2COLENS15_INS16_ILi2ELi4ELi3EEES19_NSU_INSB_IJS1A_S1R_EEENSB_IJS1R_SE_EEEEEEENSA_39AutoVectorizingCopyWithAssumedAlignmentILi128EEENSA_21SM90_TMA_STORE_IM2COLES2D_S2F_S2F_EEEvvEEEEvNT_6ParamsE) ;  /* 0xffffff5002d07950 */ /* 0x000fea0003c3ffff */
.L_x_211:
[----:B------:R-:W-:-:S00]  /*acc0*/  BRA `(.L_x_211) ;  /* 0xfffffffc00fc7947 */ /* 0x000fc0000383ffff */
[----:B------:R-:W-:-:S00]  /*acd0*/  NOP ;  /* 0x0000000000007918 */ /* 0x000fc00000000000 */
        /* <DEDUP_REMOVED lines=10> */
.L_x_212:


//--------------------- .nv.global.init           --------------------------
	.section	.nv.global.init,"aw",@progbits
.nv.global.init:
	.type		$str$29,@object
	.size		$str$29,($str$30 - $str$29)
$str$29:
        /*0000*/ 	.byte	0x28, 0x61, 0x64, 0x64, 0x72, 0x65, 0x73, 0x73, 0x20, 0x26, 0x20, 0x6d, 0x61, 0x73, 0x6b, 0x29
        /*0010*/ 	.byte	0x20, 0x3d, 0x3d, 0x20, 0x30, 0x00
	.type		$str$30,@object
	.size		$str$30,($str$28 - $str$30)
$str$30:
        /*0016*/ 	.byte	0x2f, 0x74, 0x6d, 0x70, 0x2f, 0x63, 0x75, 0x74, 0x6c, 0x61, 0x73, 0x73, 0x5f, 0x73, 0x77, 0x65
        /*0026*/ 	.byte	0x65, 0x70, 0x5f, 0x73, 0x72, 0x63, 0x2f, 0x69, 0x6e, 0x63, 0x6c, 0x75, 0x64, 0x65, 0x2f, 0x63
        /*0036*/ 	.byte	0x75, 0x74, 0x65, 0x2f, 0x70, 0x6f, 0x69, 0x6e, 0x74, 0x65, 0x72, 0x5f, 0x66, 0x6c, 0x61, 0x67
        /*0046*/ 	.byte	0x67, 0x65, 0x64, 0x2e, 0x68, 0x70, 0x70, 0x00
	.type		$str$28,@object
	.size		$str$28,($str$27 - $str$28)
$str$28:
        /*004e*/ 	.byte	0x2f, 0x74, 0x6d, 0x70, 0x2f, 0x63, 0x75, 0x74, 0x6c, 0x61, 0x73, 0x73, 0x5f, 0x73, 0x77, 0x65
        /*005e*/ 	.byte	0x65, 0x70, 0x5f, 0x73, 0x72, 0x63, 0x2f, 0x69, 0x6e, 0x63, 0x6c, 0x75, 0x64, 0x65, 0x2f, 0x63
        /*006e*/ 	.byte	0x75, 0x74, 0x65, 0x2f, 0x61, 0x74, 0x6f, 0x6d, 0x2f, 0x63, 0x6f, 0x70, 0x79, 0x5f, 0x74, 0x72
        /*007e*/ 	.byte	0x61, 0x69, 0x74, 0x73, 0x5f, 0x73, 0x6d, 0x31, 0x30, 0x30, 0x2e, 0x68, 0x70, 0x70, 0x00
	.type		$str$27,@object
	.size		$str$27,(__unnamed_1 - $str$27)
$str$27:
        /*008d*/ 	.byte	0x28, 0x28, 0x75, 0x69, 0x6e, 0x74, 0x33, 0x32, 0x5f, 0x74, 0x28, 0x74, 0x68, 0x72, 0x65, 0x61
        /*009d*/ 	.byte	0x64, 0x49, 0x64, 0x78, 0x2e, 0x78, 0x29, 0x20, 0x2f, 0x20, 0x33, 0x32, 0x29, 0x20, 0x25, 0x20
        /*00ad*/ 	.byte	0x34, 0x29, 0x20, 0x3d, 0x3d, 0x20, 0x28, 0x28, 0x28, 0x74, 0x6d, 0x65, 0x6d, 0x5f, 0x61, 0x64
        /*00bd*/ 	.byte	0x64, 0x72, 0x20, 0x3e, 0x3e, 0x20, 0x31, 0x36, 0x29, 0x20, 0x2f, 0x20, 0x33, 0x32, 0x29, 0x20
        /*00cd*/ 	.byte	0x25, 0x20, 0x34, 0x29, 0x00
	.type		__unnamed_1,@object
	.size		__unnamed_1,(__unnamed_2 - __unnamed_1)
__unnamed_1:
        /*00d2*/ 	.byte	0x61, 0x75, 0x74, 0x6f, 0x20, 0x63, 0x75, 0x74, 0x65, 0x3a, 0x3a, 0x61, 0x73, 0x5f, 0x70, 0x6f
        /* <DEDUP_REMOVED lines=24> */
        /*0262*/ 	.byte	0x43, 0x3c, 0x32, 0x30, 0x34, 0x38, 0x3e, 0x3e, 0x3e, 0x3e, 0x5d, 0x00
	.type		__unnamed_2,@object
	.size		__unnamed_2,(.L_2 - __unnamed_2)
__unnamed_2:
        /* <DEDUP_REMOVED lines=42> */
        /*050e*/ 	.byte	0x3e, 0x5d, 0x00
.L_2:


//--------------------- .nv.shared._ZN7cutlass13device_kernelINS_4conv6kernel13ConvUniversalINS1_16ConvProblemShapeILNS1_8OperatorE0ELi3EEENS1_10collective14CollectiveConvINS1_47MainloopSm100TmaUmmaWarpSpecializedImplicitGemmILS5_0ELi12ELi3ELi1ELi2EN4cute5tupleIJNSA_1CILi2EEENSC_ILi1EEESE_EEEEENSB_IJNSC_ILi128EEESH_NSB_IJNSC_ILi32EEEEEEEEENS_10tfloat32_tESL_NSA_8TiledMMAINSA_8MMA_AtomIJNSA_23SM100_MMA_TF32_2x1SM_SSISL_SL_fLi128ELi128ELNSA_4UMMA5MajorE0ELSQ_0ELNSP_7ScaleInE0ELSR_0EEEEEENSA_6LayoutINSB_IJSE_SE_SE_EEENSB_IJNSC_ILi0EEESW_SW_EEEEENSB_IJNSA_10UnderscoreESZ_SZ_EEEEENS7_6detail27Sm100ImplicitGemmTileTraitsINSA_25SM100_TMA_2SM_LOAD_IM2COLENSA_14ComposedLayoutINSA_7SwizzleILi3ELi4ELi3EEENSA_18smem_ptr_flag_bitsILi32EEENSU_INSB_IJNSC_ILi8EEESI_EEENSB_IJSI_SE_EEEEEEEvEENS13_INSA_18SM100_TMA_2SM_LOADES1E_vEEEENS_8epilogue10collective18CollectiveEpilogueINS1J_23Sm100TmaWarpSpecializedILi4ELi2ELi16ELb1ELb0EEEJNSB_IJNSC_ILi64EEESH_SJ_EEENSB_IJNSU_IS1O_SE_EENSU_INSB_IJNSC_ILi16EEESD_EEENSB_IJSE_S1O_EEEEEEEESL_NSB_IJNSB_IJllllEEESE_SW_EEESL_S1X_NS1J_6fusion15FusionCallbacksIS1N_NS1Y_17LinearCombinationISL_fSL_fLNS_15FloatRoundStyleE2EEES1P_S1V_JEEENSA_5SM1004TMEM4LOAD26SM100_TMEM_LOAD_32dp32b16xENSA_20SM90_TMA_LOAD_IM2COLENS15_INS16_ILi2ELi4ELi3EEES19_NSU_INSB_IJS1A_S1R_EEENSB_IJS1R_SE_EEEEEEENSA_39AutoVectorizingCopyWithAssumedAlignmentILi128EEENSA_21SM90_TMA_STORE_IM2COLES2D_S2F_S2F_EEEvvEEEEvNT_6ParamsE --------------------------
	.section	.nv.shared._ZN7cutlass13device_kernelINS_4conv6kernel13ConvUniversalINS1_16ConvProblemShapeILNS1_8OperatorE0ELi3EEENS1_10collective14CollectiveConvINS1_47MainloopSm100TmaUmmaWarpSpecializedImplicitGemmILS5_0ELi12ELi3ELi1ELi2EN4cute5tupleIJNSA_1CILi2EEENSC_ILi1EEESE_EEEEENSB_IJNSC_ILi128EEESH_NSB_IJNSC_ILi32EEEEEEEEENS_10tfloat32_tESL_NSA_8TiledMMAINSA_8MMA_AtomIJNSA_23SM100_MMA_TF32_2x1SM_SSISL_SL_fLi128ELi128ELNSA_4UMMA5MajorE0ELSQ_0ELNSP_7ScaleInE0ELSR_0EEEEEENSA_6LayoutINSB_IJSE_SE_SE_EEENSB_IJNSC_ILi0EEESW_SW_EEEEENSB_IJNSA_10UnderscoreESZ_SZ_EEEEENS7_6detail27Sm100ImplicitGemmTileTraitsINSA_25SM100_TMA_2SM_LOAD_IM2COLENSA_14ComposedLayoutINSA_7SwizzleILi3ELi4ELi3EEENSA_18smem_ptr_flag_bitsILi32EEENSU_INSB_IJNSC_ILi8EEESI_EEENSB_IJSI_SE_EEEEEEEvEENS13_INSA_18SM100_TMA_2SM_LOADES1E_vEEEENS_8epilogue10collective18CollectiveEpilogueINS1J_23Sm100TmaWarpSpecializedILi4ELi2ELi16ELb1ELb0EEEJNSB_IJNSC_ILi64EEESH_SJ_EEENSB_IJNSU_IS1O_SE_EENSU_INSB_IJNSC_ILi16EEESD_EEENSB_IJSE_S1O_EEEEEEEESL_NSB_IJNSB_IJllllEEESE_SW_EEESL_S1X_NS1J_6fusion15FusionCallbacksIS1N_NS1Y_17LinearCombinationISL_fSL_fLNS_15FloatRoundStyleE2EEES1P_S1V_JEEENSA_5SM1004TMEM4LOAD26SM100_TMEM_LOAD_32dp32b16xENSA_20SM90_TMA_LOAD_IM2COLENS15_INS16_ILi2ELi4ELi3EEES19_NSU_INSB_IJS1A_S1R_EEENSB_IJS1R_SE_EEEEEEENSA_39AutoVectorizingCopyWithAssumedAlignmentILi128EEENSA_21SM90_TMA_STORE_IM2COLES2D_S2F_S2F_EEEvvEEEEvNT_6ParamsE,"aw",@nobits
	.sectionflags	@""
	.align	16
	.zero		1024


//--------------------- .nv.shared.reserved.0     --------------------------
	.section	.nv.shared.reserved.0,"aw",@nobits
	.weak		__nv_reservedSMEM_offset_0_alias
	.size		__nv_reservedSMEM_offset_0_alias, 0, 64
	.other		__nv_reservedSMEM_offset_0_alias,@"STO_CUDA_RESERVED_SHARED STV_DEFAULT"
__nv_reservedSMEM_offset_0_alias:
	.zero		0
.nv.shared.reserved.0:
	.zero		64
	.weak		__nv_reservedSMEM_tcgen05_partition
	.type		__nv_reservedSMEM_tcgen05_partition,@object
	.size		__nv_reservedSMEM_tcgen05_partition,(.L_0 - __nv_reservedSMEM_tcgen05_partition)
__nv_reservedSMEM_tcgen05_partition:
	.zero		32
.L_0:


//--------------------- .nv.global                --------------------------
	.section	.nv.global,"aw",@nobits
.nv.global:
	.type		_ZN39_INTERNAL_4368824b_4_k_cu_9ffb7ed3_39184cute1_E,@object
	.size		_ZN39_INTERNAL_4368824b_4_k_cu_9ffb7ed3_39184cute1_E,(_ZN39_INTERNAL_4368824b_4_k_cu_9ffb7ed3_39184cuda3std3__45__cpo6cbeginE - _ZN39_INTERNAL_4368824b_4_k_cu_9ffb7ed3_39184cute1_E)
_ZN39_INTERNAL_4368824b_4_k_cu_9ffb7ed3_39184cute1_E:
	.zero		1
	.type		_ZN39_INTERNAL_4368824b_4_k_cu_9ffb7ed3_39184cuda3std3__45__cpo6cbeginE,@object
	.size		_ZN39_INTERNAL_4368824b_4_k_cu_9ffb7ed3_39184cuda3std3__45__cpo6cbeginE,(_ZN39_INTERNAL_4368824b_4_k_cu_9ffb7ed3_39184cuda3std3__48in_placeE - _ZN39_INTERNAL_4368824b_4_k_cu_9ffb7ed3_39184cuda3std3__45__cpo6cbeginE)
_ZN39_INTERNAL_4368824b_4_k_cu_9ffb7ed3_39184cuda3std3__45__cpo6cbeginE:
	.zero		1
	.type		_ZN39_INTERNAL_4368824b_4_k_cu_9ffb7ed3_39184cuda3std3__48in_placeE,@object
	.size		_ZN39_INTERNAL_4368824b_4_k_cu_9ffb7ed3_39184cuda3std3__48in_placeE,(_ZN39_INTERNAL_4368824b_4_k_cu_9ffb7ed3_39184cuda3std6ranges3__45__cpo9iter_moveE - _ZN39_INTERNAL_4368824b_4_k_cu_9ffb7ed3_39184cuda3std3__48in_placeE)
_ZN39_INTERNAL_4368824b_4_k_cu_9ffb7ed3_39184cuda3std3__48in_placeE:
	.zero		1
	.type		_ZN39_INTERNAL_4368824b_4_k_cu_9ffb7ed3_39184cuda3std6ranges3__45__cpo9iter_moveE,@object
	.size		_ZN39_INTERNAL_4368824b_4_k_cu_9ffb7ed3_39184cuda3std6ranges3__45__cpo9iter_moveE,(_ZN39_INTERNAL_4368824b_4_k_cu_9ffb7ed3_39184cuda3std3__45__cpo5beginE - _ZN39_INTERNAL_4368824b_4_k_cu_9ffb7ed3_39184cuda3std6ranges3__45__cpo9iter_moveE)
_ZN39_INTERNAL_4368824b_4_k_cu_9ffb7ed3_39184cuda3std6ranges3__45__cpo9iter_moveE:
	.zero		1
	.type		_ZN39_INTERNAL_4368824b_4_k_cu_9ffb7ed3_39184cuda3std3__45__cpo5beginE,@object
	.size		_ZN39_INTERNAL_4368824b_4_k_cu_9ffb7ed3_39184cuda3std3__45__cpo5beginE,(_ZN39_INTERNAL_4368824b_4_k_cu_9ffb7ed3_39184cuda3std3__441_GLOBAL__N__4368824b_4_k_cu_9ffb7ed3_39186ignoreE - _ZN39_INTERNAL_4368824b_4_k_cu_9ffb7ed3_39184cuda3std3__45__cpo5beginE)
_ZN39_INTERNAL_4368824b_4_k_cu_9ffb7ed3_39184cuda3std3__45__cpo5beginE:
	.zero		1
	.type		_ZN39_INTERNAL_4368824b_4_k_cu_9ffb7ed3_39184cuda3std3__441_GLOBAL__N__4368824b_4_k_cu_9ffb7ed3_39186ignoreE,@object
	.size		_ZN39_INTERNAL_4368824b_4_k_cu_9ffb7ed3_39184cuda3std3__441_GLOBAL__N__4368824b_4_k_cu_9ffb7ed3_39186ignoreE,(_ZN39_INTERNAL_4368824b_4_k_cu_9ffb7ed3_39184cute7productE - _ZN39_INTERNAL_4368824b_4_k_cu_9ffb7ed3_39184cuda3std3__441_GLOBAL__N__4368824b_4_k_cu_9ffb7ed3_39186ignoreE)
_ZN39_INTERNAL_4368824b_4_k_cu_9ffb7ed3_39184cuda3std3__441_GLOBAL__N__4368824b_4_k_cu_9ffb7ed3_39186ignoreE:
	.zero		1
	.type		_ZN39_INTERNAL_4368824b_4_k_cu_9ffb7ed3_39184cute7productE,@object
	.size		_ZN39_INTERNAL_4368824b_4_k_cu_9ffb7ed3_39184cute7productE,(_ZN39_INTERNAL_4368824b_4_k_cu_9ffb7ed3_39184cuda3std3__45__cpo3endE - _ZN39_INTERNAL_4368824b_4_k_cu_9ffb7ed3_39184cute7productE)
_ZN39_INTERNAL_4368824b_4_k_cu_9ffb7ed3_39184cute7productE:
	.zero		1
	.type		_ZN39_INTERNAL_4368824b_4_k_cu_9ffb7ed3_39184cuda3std3__45__cpo3endE,@object
	.size		_ZN39_INTERNAL_4368824b_4_k_cu_9ffb7ed3_39184cuda3std3__45__cpo3endE,(_ZN39_INTERNAL_4368824b_4_k_cu_9ffb7ed3_39184cuda3std3__419piecewise_constructE - _ZN39_INTERNAL_4368824b_4_k_cu_9ffb7ed3_39184cuda3std3__45__cpo3endE)
_ZN39_INTERNAL_4368824b_4_k_cu_9ffb7ed3_39184cuda3std3__45__cpo3endE:
	.zero		1
	.type		_ZN39_INTERNAL_4368824b_4_k_cu_9ffb7ed3_39184cuda3std3__419piecewise_constructE,@object
	.size		_ZN39_INTERNAL_4368824b_4_k_cu_9ffb7ed3_39184cuda3std3__419piecewise_constructE,(_ZN39_INTERNAL_4368824b_4_k_cu_9ffb7ed3_39184cuda3std3__45__cpo4cendE - _ZN39_INTERNAL_4368824b_4_k_cu_9ffb7ed3_39184cuda3std3__419piecewise_constructE)
_ZN39_INTERNAL_4368824b_4_k_cu_9ffb7ed3_39184cuda3std3__419piecewise_constructE:
	.zero		1
	.type		_ZN39_INTERNAL_4368824b_4_k_cu_9ffb7ed3_39184cuda3std3__45__cpo4cendE,@object
	.size		_ZN39_INTERNAL_4368824b_4_k_cu_9ffb7ed3_39184cuda3std3__45__cpo4cendE,(_ZN39_INTERNAL_4368824b_4_k_cu_9ffb7ed3_39184cuda3std6ranges3__45__cpo4swapE - _ZN39_INTERNAL_4368824b_4_k_cu_9ffb7ed3_39184cuda3std3__45__cpo4cendE)
_ZN39_INTERNAL_4368824b_4_k_cu_9ffb7ed3_39184cuda3std3__45__cpo4cendE:
	.zero		1
	.type		_ZN39_INTERNAL_4368824b_4_k_cu_9ffb7ed3_39184cuda3std6ranges3__45__cpo4swapE,@object
	.size		_ZN39_INTERNAL_4368824b_4_k_cu_9ffb7ed3_39184cuda3std6ranges3__45__cpo4swapE,(.L_10 - _ZN39_INTERNAL_4368824b_4_k_cu_9ffb7ed3_39184cuda3std6ranges3__45__cpo4swapE)
_ZN39_INTERNAL_4368824b_4_k_cu_9ffb7ed3_39184cuda3std6ranges3__45__cpo4swapE:
	.zero		1
.L_10:


//--------------------- .nv.constant0._ZN7cutlass13device_kernelINS_4conv6kernel13ConvUniversalINS1_16ConvProblemShapeILNS1_8OperatorE0ELi3EEENS1_10collective14CollectiveConvINS1_47MainloopSm100TmaUmmaWarpSpecializedImplicitGemmILS5_0ELi12ELi3ELi1ELi2EN4cute5tupleIJNSA_1CILi2EEENSC_ILi1EEESE_EEEEENSB_IJNSC_ILi128EEESH_NSB_IJNSC_ILi32EEEEEEEEENS_10tfloat32_tESL_NSA_8TiledMMAINSA_8MMA_AtomIJNSA_23SM100_MMA_TF32_2x1SM_SSISL_SL_fLi128ELi128ELNSA_4UMMA5MajorE0ELSQ_0ELNSP_7ScaleInE0ELSR_0EEEEEENSA_6LayoutINSB_IJSE_SE_SE_EEENSB_IJNSC_ILi0EEESW_SW_EEEEENSB_IJNSA_10UnderscoreESZ_SZ_EEEEENS7_6detail27Sm100ImplicitGemmTileTraitsINSA_25SM100_TMA_2SM_LOAD_IM2COLENSA_14ComposedLayoutINSA_7SwizzleILi3ELi4ELi3EEENSA_18smem_ptr_flag_bitsILi32EEENSU_INSB_IJNSC_ILi8EEESI_EEENSB_IJSI_SE_EEEEEEEvEENS13_INSA_18SM100_TMA_2SM_LOADES1E_vEEEENS_8epilogue10collective18CollectiveEpilogueINS1J_23Sm100TmaWarpSpecializedILi4ELi2ELi16ELb1ELb0EEEJNSB_IJNSC_ILi64EEESH_SJ_EEENSB_IJNSU_IS1O_SE_EENSU_INSB_IJNSC_ILi16EEESD_EEENSB_IJSE_S1O_EEEEEEEESL_NSB_IJNSB_IJllllEEESE_SW_EEESL_S1X_NS1J_6fusion15FusionCallbacksIS1N_NS1Y_17LinearCombinationISL_fSL_fLNS_15FloatRoundStyleE2EEES1P_S1V_JEEENSA_5SM1004TMEM4LOAD26SM100_TMEM_LOAD_32dp32b16xENSA_20SM90_TMA_LOAD_IM2COLENS15_INS16_ILi2ELi4ELi3EEES19_NSU_INSB_IJS1A_S1R_EEENSB_IJS1R_SE_EEEEEEENSA_39AutoVectorizingCopyWithAssumedAlignmentILi128EEENSA_21SM90_TMA_STORE_IM2COLES2D_S2F_S2F_EEEvvEEEEvNT_6ParamsE --------------------------
	.section	.nv.constant0._ZN7cutlass13device_kernelINS_4conv6kernel13ConvUniversalINS1_16ConvProblemShapeILNS1_8OperatorE0ELi3EEENS1_10collective14CollectiveConvINS1_47MainloopSm100TmaUmmaWarpSpecializedImplicitGemmILS5_0ELi12ELi3ELi1ELi2EN4cute5tupleIJNSA_1CILi2EEENSC_ILi1EEESE_EEEEENSB_IJNSC_ILi128EEESH_NSB_IJNSC_ILi32EEEEEEEEENS_10tfloat32_tESL_NSA_8TiledMMAINSA_8MMA_AtomIJNSA_23SM100_MMA_TF32_2x1SM_SSISL_SL_fLi128ELi128ELNSA_4UMMA5MajorE0ELSQ_0ELNSP_7ScaleInE0ELSR_0EEEEEENSA_6LayoutINSB_IJSE_SE_SE_EEENSB_IJNSC_ILi0EEESW_SW_EEEEENSB_IJNSA_10UnderscoreESZ_SZ_EEEEENS7_6detail27Sm100ImplicitGemmTileTraitsINSA_25SM100_TMA_2SM_LOAD_IM2COLENSA_14ComposedLayoutINSA_7SwizzleILi3ELi4ELi3EEENSA_18smem_ptr_flag_bitsILi32EEENSU_INSB_IJNSC_ILi8EEESI_EEENSB_IJSI_SE_EEEEEEEvEENS13_INSA_18SM100_TMA_2SM_LOADES1E_vEEEENS_8epilogue10collective18CollectiveEpilogueINS1J_23Sm100TmaWarpSpecializedILi4ELi2ELi16ELb1ELb0EEEJNSB_IJNSC_ILi64EEESH_SJ_EEENSB_IJNSU_IS1O_SE_EENSU_INSB_IJNSC_ILi16EEESD_EEENSB_IJSE_S1O_EEEEEEEESL_NSB_IJNSB_IJllllEEESE_SW_EEESL_S1X_NS1J_6fusion15FusionCallbacksIS1N_NS1Y_17LinearCombinationISL_fSL_fLNS_15FloatRoundStyleE2EEES1P_S1V_JEEENSA_5SM1004TMEM4LOAD26SM100_TMEM_LOAD_32dp32b16xENSA_20SM90_TMA_LOAD_IM2COLENS15_INS16_ILi2ELi4ELi3EEES19_NSU_INSB_IJS1A_S1R_EEENSB_IJS1R_SE_EEEEEEENSA_39AutoVectorizingCopyWithAssumedAlignmentILi128EEENSA_21SM90_TMA_STORE_IM2COLES2D_S2F_S2F_EEEvvEEEEvNT_6ParamsE,"a",@progbits
	.sectionflags	@""
	.align	4
.nv.constant0._ZN7cutlass13device_kernelINS_4conv6kernel13ConvUniversalINS1_16ConvProblemShapeILNS1_8OperatorE0ELi3EEENS1_10collective14CollectiveConvINS1_47MainloopSm100TmaUmmaWarpSpecializedImplicitGemmILS5_0ELi12ELi3ELi1ELi2EN4cute5tupleIJNSA_1CILi2EEENSC_ILi1EEESE_EEEEENSB_IJNSC_ILi128EEESH_NSB_IJNSC_ILi32EEEEEEEEENS_10tfloat32_tESL_NSA_8TiledMMAINSA_8MMA_AtomIJNSA_23SM100_MMA_TF32_2x1SM_SSISL_SL_fLi128ELi128ELNSA_4UMMA5MajorE0ELSQ_0ELNSP_7ScaleInE0ELSR_0EEEEEENSA_6LayoutINSB_IJSE_SE_SE_EEENSB_IJNSC_ILi0EEESW_SW_EEEEENSB_IJNSA_10UnderscoreESZ_SZ_EEEEENS7_6detail27Sm100ImplicitGemmTileTraitsINSA_25SM100_TMA_2SM_LOAD_IM2COLENSA_14ComposedLayoutINSA_7SwizzleILi3ELi4ELi3EEENSA_18smem_ptr_flag_bitsILi32EEENSU_INSB_IJNSC_ILi8EEESI_EEENSB_IJSI_SE_EEEEEEEvEENS13_INSA_18SM100_TMA_2SM_LOADES1E_vEEEENS_8epilogue10collective18CollectiveEpilogueINS1J_23Sm100TmaWarpSpecializedILi4ELi2ELi16ELb1ELb0EEEJNSB_IJNSC_ILi64EEESH_SJ_EEENSB_IJNSU_IS1O_SE_EENSU_INSB_IJNSC_ILi16EEESD_EEENSB_IJSE_S1O_EEEEEEEESL_NSB_IJNSB_IJllllEEESE_SW_EEESL_S1X_NS1J_6fusion15FusionCallbacksIS1N_NS1Y_17LinearCombinationISL_fSL_fLNS_15FloatRoundStyleE2EEES1P_S1V_JEEENSA_5SM1004TMEM4LOAD26SM100_TMEM_LOAD_32dp32b16xENSA_20SM90_TMA_LOAD_IM2COLENS15_INS16_ILi2ELi4ELi3EEES19_NSU_INSB_IJS1A_S1R_EEENSB_IJS1R_SE_EEEEEEENSA_39AutoVectorizingCopyWithAssumedAlignmentILi128EEENSA_21SM90_TMA_STORE_IM2COLES2D_S2F_S2F_EEEvvEEEEvNT_6ParamsE:
	.zero		3200


//--------------------- SYMBOLS --------------------------

	.type		.nv.reservedSmem.offset0,@object
	.size		.nv.reservedSmem.offset0,0x4
	.type		.nv.reservedSmem.cap,@object
	.size		.nv.reservedSmem.cap,0x4
	.type		__assertfail,@function
